// auto-generated by cutlass_sweep.gemm — config: {"arch": "sm_100", "cluster_m": 1, "cluster_n": 1, "dtype": "e5m2", "dtype_b": "e4m3", "layout": "nt", "stages": 0, "tile_k": 32, "tile_m": 128, "tile_n": 256}
#include "cutlass/cutlass.h"
#include "cutlass/gemm/collective/collective_builder.hpp"
#include "cutlass/gemm/device/gemm_universal_adapter.h"
#include "cutlass/gemm/kernel/gemm_universal.hpp"
#include "cutlass/epilogue/collective/collective_builder.hpp"

using ElemA = cutlass::float_e5m2_t;
using ElemB = cutlass::float_e4m3_t;
using ElemCD = cutlass::float_e5m2_t;
using Acc  = float;
using TileShape    = cute::Shape<cute::_128, cute::_256, cute::_32>;
using ClusterShape = cute::Shape<cute::_1, cute::_1, cute::_1>;

using CollectiveEpilogue = typename cutlass::epilogue::collective::CollectiveBuilder<
    cutlass::arch::Sm100, cutlass::arch::OpClassTensorOp,
    TileShape, ClusterShape,
    cutlass::epilogue::collective::EpilogueTileAuto,
    Acc, Acc,
    ElemCD, cutlass::layout::RowMajor, 128 / cutlass::sizeof_bits<ElemCD>::value,
    ElemCD, cutlass::layout::RowMajor, 128 / cutlass::sizeof_bits<ElemCD>::value,
    cutlass::epilogue::collective::EpilogueScheduleAuto
  >::CollectiveOp;

using CollectiveMainloop = typename cutlass::gemm::collective::CollectiveBuilder<
    cutlass::arch::Sm100, cutlass::arch::OpClassTensorOp,
    ElemA, cutlass::layout::RowMajor, 128 / cutlass::sizeof_bits<ElemA>::value,
    ElemB, cutlass::layout::ColumnMajor, 128 / cutlass::sizeof_bits<ElemB>::value,
    Acc,
    TileShape, ClusterShape,
    cutlass::gemm::collective::StageCountAutoCarveout<static_cast<int>(sizeof(typename CollectiveEpilogue::SharedStorage))>,
    cutlass::gemm::collective::KernelScheduleAuto
  >::CollectiveOp;

using GemmKernel = cutlass::gemm::kernel::GemmUniversal<
    cute::Shape<int,int,int,int>,
    CollectiveMainloop,
    CollectiveEpilogue
>;
using Gemm = cutlass::gemm::device::GemmUniversalAdapter<GemmKernel>;

// Force the device kernel symbol into the cubin without needing a host main.
auto* _anchor = &cutlass::device_kernel<GemmKernel>;


// ===== COMPILED SASS (sm_100a) =====

	.target	sm_100a

	.elftype	@"ET_EXEC"


//--------------------- .note.nv.tkinfo           --------------------------
	.section	.note.nv.tkinfo,"",@"SHT_NOTE"
	.sectionflags	@"SHF_NOTE_NV_TKINFO"
	.tkinfo
        /*0018*/ 	.word	0x00000002
        /*0030*/ 	.string	""
        /*0030*/ 	.string	"ptxas"
        /*0030*/ 	.string	"Cuda compilation tools, release 13.0, V13.0.88"
        /*0030*/ 	.string	"Build cuda_13.0.r13.0/compiler.36424714_0"
        /*0030*/ 	.string	"-arch sm_100a -m 64 "



//--------------------- .note.nv.cuinfo           --------------------------
	.section	.note.nv.cuinfo,"",@"SHT_NOTE"
	.sectionflags	@"SHF_NOTE_NV_CUINFO"
        /*0018*/ 	.short	0x0002
        /*001a*/ 	.short	0x0064
        /*001c*/ 	.short	0x0082
	.zero		2


//--------------------- .nv.info                  --------------------------
	.section	.nv.info,"",@"SHT_CUDA_INFO"
	.align	4


	//----- nvinfo : EIATTR_REGCOUNT
	.align		4
        /*0000*/ 	.byte	0x04, 0x2f
        /*0002*/ 	.short	(.L_20 - .L_19)
	.align		4
.L_19:
        /*0004*/ 	.word	index@(_ZN7cutlass13device_kernelINS_4gemm6kernel13GemmUniversalIN4cute5tupleIJiiiiEEENS1_10collective13CollectiveMmaINS1_35MainloopSm100TmaUmmaWarpSpecializedILi14ELi2ELi2ENS5_IJNS4_1CILi1EEESB_SB_EEEEENS5_IJNSA_ILi128EEENSA_ILi256EEENSA_ILi32EEEEEENS_12float_e5m2_tENS5_IJlSB_lEEENS_12float_e4m3_tESJ_NS4_8TiledMMAINS4_8MMA_AtomIJNS4_10MMA_TraitsINS4_19SM100_MMA_F8F6F4_SSEJSI_SK_fSE_SF_NS4_17integral_constantINS4_4UMMA5MajorELSR_0EEESS_NSP_INSQ_7ScaleInELST_0EEESU_EEEEEENS4_6LayoutISC_NS5_IJNSA_ILi0EEESY_SY_EEEEENS5_IJNS4_10UnderscoreES11_S11_EEEEENS4_13SM90_TMA_LOADENS4_14ComposedLayoutINS4_7SwizzleILi1ELi4ELi3EEENS4_18smem_ptr_flag_bitsILi8EEENSX_INS5_IJNSA_ILi8EEESG_EEENS5_IJSG_SB_EEEEEEEvNS4_8identityES14_S1E_vS1F_EENS_8epilogue10collective18CollectiveEpilogueINS1H_23Sm100TmaWarpSpecializedILi4ELi2ELi64ELb0ELb0EEEJSH_NS5_IJNSX_ISE_SB_EENSX_INSA_ILi64EEESB_EEEEESI_SJ_SI_SJ_NS1H_6fusion15FusionCallbacksIS1L_NS1Q_17LinearCombinationISI_fSI_fLNS_15FloatRoundStyleE2EEESH_S1P_JEEENS4_5SM1004TMEM4LOAD26SM100_TMEM_LOAD_32dp32b64xES14_NS15_INS16_ILi2ELi4ELi3EEES19_NSX_INS5_IJS1A_S1N_EEENS5_IJS1N_SB_EEEEEEENS4_39AutoVectorizingCopyWithAssumedAlignmentILi128EEENS4_14SM90_TMA_STOREES24_S26_S26_EEEvvEEEEvNT_6ParamsE)
        /*0008*/ 	.word	0x000000e0


	//----- nvinfo : EIATTR_FRAME_SIZE
	.align		4
.L_20:
        /*000c*/ 	.byte	0x04, 0x11
        /*000e*/ 	.short	(.L_22 - .L_21)
	.align		4
.L_21:
        /*0010*/ 	.word	index@($__internal_2_$__cuda_sm10x_tcgen05_guardrail_trap_unallocated_columns_being_dealloced)
        /*0014*/ 	.word	0x00000000


	//----- nvinfo : EIATTR_FRAME_SIZE
	.align		4
.L_22:
        /*0018*/ 	.byte	0x04, 0x11
        /*001a*/ 	.short	(.L_24 - .L_23)
	.align		4
.L_23:
        /*001c*/ 	.word	index@($__internal_1_$__cuda_sm10x_tcgen05_guardrail_trap_phase_invalid_during_alloc)
        /*0020*/ 	.word	0x00000000


	//----- nvinfo : EIATTR_FRAME_SIZE
	.align		4
.L_24:
        /*0024*/ 	.byte	0x04, 0x11
        /*0026*/ 	.short	(.L_26 - .L_25)
	.align		4
.L_25:
        /*0028*/ 	.word	index@($__internal_0_$__cuda_sm10x_tcgen05_guardrail_trap_col_being_dealloced_not_returned_by_alloc)
        /*002c*/ 	.word	0x00000000


	//----- nvinfo : EIATTR_FRAME_SIZE
	.align		4
.L_26:
        /*0030*/ 	.byte	0x04, 0x11
        /*0032*/ 	.short	(.L_28 - .L_27)
	.align		4
.L_27:
        /*0034*/ 	.word	index@(_ZN7cutlass13device_kernelINS_4gemm6kernel13GemmUniversalIN4cute5tupleIJiiiiEEENS1_10collective13CollectiveMmaINS1_35MainloopSm100TmaUmmaWarpSpecializedILi14ELi2ELi2ENS5_IJNS4_1CILi1EEESB_SB_EEEEENS5_IJNSA_ILi128EEENSA_ILi256EEENSA_ILi32EEEEEENS_12float_e5m2_tENS5_IJlSB_lEEENS_12float_e4m3_tESJ_NS4_8TiledMMAINS4_8MMA_AtomIJNS4_10MMA_TraitsINS4_19SM100_MMA_F8F6F4_SSEJSI_SK_fSE_SF_NS4_17integral_constantINS4_4UMMA5MajorELSR_0EEESS_NSP_INSQ_7ScaleInELST_0EEESU_EEEEEENS4_6LayoutISC_NS5_IJNSA_ILi0EEESY_SY_EEEEENS5_IJNS4_10UnderscoreES11_S11_EEEEENS4_13SM90_TMA_LOADENS4_14ComposedLayoutINS4_7SwizzleILi1ELi4ELi3EEENS4_18smem_ptr_flag_bitsILi8EEENSX_INS5_IJNSA_ILi8EEESG_EEENS5_IJSG_SB_EEEEEEEvNS4_8identityES14_S1E_vS1F_EENS_8epilogue10collective18CollectiveEpilogueINS1H_23Sm100TmaWarpSpecializedILi4ELi2ELi64ELb0ELb0EEEJSH_NS5_IJNSX_ISE_SB_EENSX_INSA_ILi64EEESB_EEEEESI_SJ_SI_SJ_NS1H_6fusion15FusionCallbacksIS1L_NS1Q_17LinearCombinationISI_fSI_fLNS_15FloatRoundStyleE2EEESH_S1P_JEEENS4_5SM1004TMEM4LOAD26SM100_TMEM_LOAD_32dp32b64xES14_NS15_INS16_ILi2ELi4ELi3EEES19_NSX_INS5_IJS1A_S1N_EEENS5_IJS1N_SB_EEEEEEENS4_39AutoVectorizingCopyWithAssumedAlignmentILi128EEENS4_14SM90_TMA_STOREES24_S26_S26_EEEvvEEEEvNT_6ParamsE)
        /*0038*/ 	.word	0x00000000


	//----- nvinfo : EIATTR_MIN_STACK_SIZE
	.align		4
.L_28:
        /*003c*/ 	.byte	0x04, 0x12
        /*003e*/ 	.short	(.L_30 - .L_29)
	.align		4
.L_29:
        /*0040*/ 	.word	index@(_ZN7cutlass13device_kernelINS_4gemm6kernel13GemmUniversalIN4cute5tupleIJiiiiEEENS1_10collective13CollectiveMmaINS1_35MainloopSm100TmaUmmaWarpSpecializedILi14ELi2ELi2ENS5_IJNS4_1CILi1EEESB_SB_EEEEENS5_IJNSA_ILi128EEENSA_ILi256EEENSA_ILi32EEEEEENS_12float_e5m2_tENS5_IJlSB_lEEENS_12float_e4m3_tESJ_NS4_8TiledMMAINS4_8MMA_AtomIJNS4_10MMA_TraitsINS4_19SM100_MMA_F8F6F4_SSEJSI_SK_fSE_SF_NS4_17integral_constantINS4_4UMMA5MajorELSR_0EEESS_NSP_INSQ_7ScaleInELST_0EEESU_EEEEEENS4_6LayoutISC_NS5_IJNSA_ILi0EEESY_SY_EEEEENS5_IJNS4_10UnderscoreES11_S11_EEEEENS4_13SM90_TMA_LOADENS4_14ComposedLayoutINS4_7SwizzleILi1ELi4ELi3EEENS4_18smem_ptr_flag_bitsILi8EEENSX_INS5_IJNSA_ILi8EEESG_EEENS5_IJSG_SB_EEEEEEEvNS4_8identityES14_S1E_vS1F_EENS_8epilogue10collective18CollectiveEpilogueINS1H_23Sm100TmaWarpSpecializedILi4ELi2ELi64ELb0ELb0EEEJSH_NS5_IJNSX_ISE_SB_EENSX_INSA_ILi64EEESB_EEEEESI_SJ_SI_SJ_NS1H_6fusion15FusionCallbacksIS1L_NS1Q_17LinearCombinationISI_fSI_fLNS_15FloatRoundStyleE2EEESH_S1P_JEEENS4_5SM1004TMEM4LOAD26SM100_TMEM_LOAD_32dp32b64xES14_NS15_INS16_ILi2ELi4ELi3EEES19_NSX_INS5_IJS1A_S1N_EEENS5_IJS1N_SB_EEEEEEENS4_39AutoVectorizingCopyWithAssumedAlignmentILi128EEENS4_14SM90_TMA_STOREES24_S26_S26_EEEvvEEEEvNT_6ParamsE)
        /*0044*/ 	.word	0x00000000
.L_30:


//--------------------- .nv.compat                --------------------------
	.section	.nv.compat,"",@"SHT_CUDA_COMPAT_INFO"
	.align	4
        /*0000*/ 	.byte	0x02, 0x09, 0x01, 0x00, 0x02, 0x02, 0x02, 0x00, 0x02, 0x05, 0x05, 0x00, 0x03, 0x07, 0x01, 0x01
        /*0010*/ 	.byte	0x02, 0x03, 0x01, 0x00, 0x02, 0x06, 0x01, 0x00, 0x04, 0x0b, 0x08, 0x00, 0x09, 0x00, 0x00, 0x00
        /*0020*/ 	.byte	0x00, 0x00, 0x00, 0x00


//--------------------- .nv.info._ZN7cutlass13device_kernelINS_4gemm6kernel13GemmUniversalIN4cute5tupleIJiiiiEEENS1_10collective13CollectiveMmaINS1_35MainloopSm100TmaUmmaWarpSpecializedILi14ELi2ELi2ENS5_IJNS4_1CILi1EEESB_SB_EEEEENS5_IJNSA_ILi128EEENSA_ILi256EEENSA_ILi32EEEEEENS_12float_e5m2_tENS5_IJlSB_lEEENS_12float_e4m3_tESJ_NS4_8TiledMMAINS4_8MMA_AtomIJNS4_10MMA_TraitsINS4_19SM100_MMA_F8F6F4_SSEJSI_SK_fSE_SF_NS4_17integral_constantINS4_4UMMA5MajorELSR_0EEESS_NSP_INSQ_7ScaleInELST_0EEESU_EEEEEENS4_6LayoutISC_NS5_IJNSA_ILi0EEESY_SY_EEEEENS5_IJNS4_10UnderscoreES11_S11_EEEEENS4_13SM90_TMA_LOADENS4_14ComposedLayoutINS4_7SwizzleILi1ELi4ELi3EEENS4_18smem_ptr_flag_bitsILi8EEENSX_INS5_IJNSA_ILi8EEESG_EEENS5_IJSG_SB_EEEEEEEvNS4_8identityES14_S1E_vS1F_EENS_8epilogue10collective18CollectiveEpilogueINS1H_23Sm100TmaWarpSpecializedILi4ELi2ELi64ELb0ELb0EEEJSH_NS5_IJNSX_ISE_SB_EENSX_INSA_ILi64EEESB_EEEEESI_SJ_SI_SJ_NS1H_6fusion15FusionCallbacksIS1L_NS1Q_17LinearCombinationISI_fSI_fLNS_15FloatRoundStyleE2EEESH_S1P_JEEENS4_5SM1004TMEM4LOAD26SM100_TMEM_LOAD_32dp32b64xES14_NS15_INS16_ILi2ELi4ELi3EEES19_NSX_INS5_IJS1A_S1N_EEENS5_IJS1N_SB_EEEEEEENS4_39AutoVectorizingCopyWithAssumedAlignmentILi128EEENS4_14SM90_TMA_STOREES24_S26_S26_EEEvvEEEEvNT_6ParamsE --------------------------
	.section	.nv.info._ZN7cutlass13device_kernelINS_4gemm6kernel13GemmUniversalIN4cute5tupleIJiiiiEEENS1_10collective13CollectiveMmaINS1_35MainloopSm100TmaUmmaWarpSpecializedILi14ELi2ELi2ENS5_IJNS4_1CILi1EEESB_SB_EEEEENS5_IJNSA_ILi128EEENSA_ILi256EEENSA_ILi32EEEEEENS_12float_e5m2_tENS5_IJlSB_lEEENS_12float_e4m3_tESJ_NS4_8TiledMMAINS4_8MMA_AtomIJNS4_10MMA_TraitsINS4_19SM100_MMA_F8F6F4_SSEJSI_SK_fSE_SF_NS4_17integral_constantINS4_4UMMA5MajorELSR_0EEESS_NSP_INSQ_7ScaleInELST_0EEESU_EEEEEENS4_6LayoutISC_NS5_IJNSA_ILi0EEESY_SY_EEEEENS5_IJNS4_10UnderscoreES11_S11_EEEEENS4_13SM90_TMA_LOADENS4_14ComposedLayoutINS4_7SwizzleILi1ELi4ELi3EEENS4_18smem_ptr_flag_bitsILi8EEENSX_INS5_IJNSA_ILi8EEESG_EEENS5_IJSG_SB_EEEEEEEvNS4_8identityES14_S1E_vS1F_EENS_8epilogue10collective18CollectiveEpilogueINS1H_23Sm100TmaWarpSpecializedILi4ELi2ELi64ELb0ELb0EEEJSH_NS5_IJNSX_ISE_SB_EENSX_INSA_ILi64EEESB_EEEEESI_SJ_SI_SJ_NS1H_6fusion15FusionCallbacksIS1L_NS1Q_17LinearCombinationISI_fSI_fLNS_15FloatRoundStyleE2EEESH_S1P_JEEENS4_5SM1004TMEM4LOAD26SM100_TMEM_LOAD_32dp32b64xES14_NS15_INS16_ILi2ELi4ELi3EEES19_NSX_INS5_IJS1A_S1N_EEENS5_IJS1N_SB_EEEEEEENS4_39AutoVectorizingCopyWithAssumedAlignmentILi128EEENS4_14SM90_TMA_STOREES24_S26_S26_EEEvvEEEEvNT_6ParamsE,"",@"SHT_CUDA_INFO"
	.sectionflags	@""
	.align	4


	//----- nvinfo : EIATTR_CUDA_API_VERSION
	.align		4
        /*0000*/ 	.byte	0x04, 0x37
        /*0002*/ 	.short	(.L_32 - .L_31)
.L_31:
        /*0004*/ 	.word	0x00000082


	//----- nvinfo : EIATTR_KPARAM_INFO
	.align		4
.L_32:
        /*0008*/ 	.byte	0x04, 0x17
        /*000a*/ 	.short	(.L_34 - .L_33)
.L_33:
        /*000c*/ 	.word	0x00000000
        /*0010*/ 	.short	0x0000
        /*0012*/ 	.short	0x0000
        /*0014*/ 	.byte	0x00, 0xf0, 0x01, 0x20


	//----- nvinfo : EIATTR_AT_ENTRY_FRAGMENTS
	.align		4
.L_34:
        /*0018*/ 	.byte	0x04, 0x4f
        /*001a*/ 	.short	(.L_36 - .L_35)


	//   ....[0]....
.L_35:
        /*001c*/ 	.word	0x00000006


	//----- nvinfo : EIATTR_RESERVED_SMEM_USED
	.align		4
.L_36:
        /*0020*/ 	.byte	0x01, 0x41
	.zero		2


	//----- nvinfo : EIATTR_SPARSE_MMA_MASK
	.align		4
        /*0024*/ 	.byte	0x03, 0x50
        /*0026*/ 	.short	0x0000


	//----- nvinfo : EIATTR_TCGEN05_1CTA_USED
	.align		4
        /*0028*/ 	.byte	0x01, 0x51
	.zero		2


	//----- nvinfo : EIATTR_MAXREG_COUNT
	.align		4
        /*002c*/ 	.byte	0x03, 0x1b
        /*002e*/ 	.short	0x00ff


	//----- nvinfo : EIATTR_NUM_BARRIERS
	.align		4
        /*0030*/ 	.byte	0x02, 0x4c
        /*0032*/ 	.byte	0x07
	.zero		1


	//----- nvinfo : EIATTR_EXTERNS
	.align		4
        /*0034*/ 	.byte	0x04, 0x0f
        /*0036*/ 	.short	(.L_38 - .L_37)


	//   ....[0]....
	.align		4
.L_37:
        /*0038*/ 	.word	index@(__assertfail)


	//----- nvinfo : EIATTR_MERCURY_ISA_VERSION
	.align		4
.L_38:
        /*003c*/ 	.byte	0x03, 0x5f
        /*003e*/ 	.short	0x0101


	//----- nvinfo : EIATTR_INT_WARP_WIDE_INSTR_OFFSETS
	.align		4
        /*0040*/ 	.byte	0x04, 0x31
        /*0042*/ 	.short	(.L_40 - .L_39)


	//   ....[0]....
.L_39:
        /*0044*/ 	.word	0x00001f10


	//   ....[1]....
        /*0048*/ 	.word	0x00003c90


	//   ....[2]....
        /*004c*/ 	.word	0x00003cb0


	//   ....[3]....
        /*0050*/ 	.word	0x00003ce0


	//   ....[4]....
        /*0054*/ 	.word	0x00004620


	//   ....[5]....
        /*0058*/ 	.word	0x00004690


	//   ....[6]....
        /*005c*/ 	.word	0x00004770


	//   ....[7]....
        /*0060*/ 	.word	0x000047f0


	//   ....[8]....
        /*0064*/ 	.word	0x00004900


	//   ....[9]....
        /*0068*/ 	.word	0x00004990


	//   ....[10]....
        /*006c*/ 	.word	0x00004b70


	//   ....[11]....
        /*0070*/ 	.word	0x00004cd0


	//----- nvinfo : EIATTR_COOP_GROUP_MASK_REGIDS
	.align		4
.L_40:
        /*0074*/ 	.byte	0x04, 0x29
        /*0076*/ 	.short	(.L_42 - .L_41)


	//   ....[0]....
.L_41:
        /*0078*/ 	.word	0xffffffff


	//   ....[1]....
        /*007c*/ 	.word	0xffffffff


	//   ....[2]....
        /*0080*/ 	.word	0xffffffff


	//   ....[3]....
        /*0084*/ 	.word	0xffffffff


	//   ....[4]....
        /*0088*/ 	.word	0xffffffff


	//   ....[5]....
        /*008c*/ 	.word	0xffffffff


	//   ....[6]....
        /*0090*/ 	.word	0xffffffff


	//   ....[7]....
        /*0094*/ 	.word	0xffffffff


	//   ....[8]....
        /*0098*/ 	.word	0xffffffff


	//   ....[9]....
        /*009c*/ 	.word	0xffffffff


	//   ....[10]....
        /*00a0*/ 	.word	0xffffffff


	//   ....[11]....
        /*00a4*/ 	.word	0xffffffff


	//   ....[12]....
        /*00a8*/ 	.word	0xffffffff


	//----- nvinfo : EIATTR_COOP_GROUP_INSTR_OFFSETS
	.align		4
.L_42:
        /*00ac*/ 	.byte	0x04, 0x28
        /*00ae*/ 	.short	(.L_44 - .L_43)


	//   ....[0]....
.L_43:
        /*00b0*/ 	.word	0x00000090


	//   ....[1]....
        /*00b4*/ 	.word	0x000004d0


	//   ....[2]....
        /*00b8*/ 	.word	0x000007b0


	//   ....[3]....
        /*00bc*/ 	.word	0x00000950


	//   ....[4]....
        /*00c0*/ 	.word	0x00000a50


	//   ....[5]....
        /*00c4*/ 	.word	0x00000bc0


	//   ....[6]....
        /*00c8*/ 	.word	0x00000d20


	//   ....[7]....
        /*00cc*/ 	.word	0x00001df0


	//   ....[8]....
        /*00d0*/ 	.word	0x00003170


	//   ....[9]....
        /*00d4*/ 	.word	0x00003380


	//   ....[10]....
        /*00d8*/ 	.word	0x000033b0


	//   ....[11]....
        /*00dc*/ 	.word	0x00003b70


	//   ....[12]....
        /*00e0*/ 	.word	0x00003da0


	//----- nvinfo : EIATTR_VRC_CTA_INIT_COUNT
	.align		4
.L_44:
        /*00e4*/ 	.byte	0x02, 0x4a
        /*00e6*/ 	.byte	0x80
	.zero		1


	//----- nvinfo : EIATTR_SYSCALL_OFFSETS
	.align		4
        /*00e8*/ 	.byte	0x04, 0x46
        /*00ea*/ 	.short	(.L_46 - .L_45)


	//   ....[0]....
.L_45:
        /*00ec*/ 	.word	0x00005740


	//   ....[1]....
        /*00f0*/ 	.word	0x00005880


	//   ....[2]....
        /*00f4*/ 	.word	0x000060e0


	//   ....[3]....
        /*00f8*/ 	.word	0x00007700


	//   ....[4]....
        /*00fc*/ 	.word	0x00008cb0


	//   ....[5]....
        /*0100*/ 	.word	0x0000a280


	//----- nvinfo : EIATTR_MBARRIER_INSTR_OFFSETS
	.align		4
.L_46:
        /*0104*/ 	.byte	0x04, 0x39
        /*0106*/ 	.short	(.L_48 - .L_47)


	//   ....[0]....
.L_47:
        /*0108*/ 	.word	0x000005d0
        /*010c*/ 	.word	0x000000ff
        /*0110*/ 	.word	0x00000000
        /*0114*/ 	.short	0x0100
        /*0116*/ 	.byte	0x05
	.zero		1


	//   ....[1]....
        /*0118*/ 	.word	0x000005e0
        /*011c*/ 	.word	0x000000ff
        /*0120*/ 	.word	0x00000070
        /*0124*/ 	.short	0x0100
        /*0126*/ 	.byte	0x05
	.zero		1


	//   ....[2]....
        /*0128*/ 	.word	0x000005f0
        /*012c*/ 	.word	0x000000ff
        /*0130*/ 	.word	0x00000008
        /*0134*/ 	.short	0x0100
        /*0136*/ 	.byte	0x05
	.zero		1


	//   ....[3]....
        /*0138*/ 	.word	0x00000600
        /*013c*/ 	.word	0x000000ff
        /*0140*/ 	.word	0x00000078
        /*0144*/ 	.short	0x0100
        /*0146*/ 	.byte	0x05
	.zero		1


	//   ....[4]....
        /*0148*/ 	.word	0x00000610
        /*014c*/ 	.word	0x000000ff
        /*0150*/ 	.word	0x00000010
        /*0154*/ 	.short	0x0100
        /*0156*/ 	.byte	0x05
	.zero		1


	//   ....[5]....
        /*0158*/ 	.word	0x00000620
        /*015c*/ 	.word	0x000000ff
        /*0160*/ 	.word	0x00000080
        /*0164*/ 	.short	0x0100
        /*0166*/ 	.byte	0x05
	.zero		1


	//   ....[6]....
        /*0168*/ 	.word	0x00000630
        /*016c*/ 	.word	0x000000ff
        /*0170*/ 	.word	0x00000018
        /*0174*/ 	.short	0x0100
        /*0176*/ 	.byte	0x05
	.zero		1


	//   ....[7]....
        /*0178*/ 	.word	0x00000640
        /*017c*/ 	.word	0x000000ff
        /*0180*/ 	.word	0x00000088
        /*0184*/ 	.short	0x0100
        /*0186*/ 	.byte	0x05
	.zero		1


	//   ....[8]....
        /*0188*/ 	.word	0x00000650
        /*018c*/ 	.word	0x000000ff
        /*0190*/ 	.word	0x00000020
        /*0194*/ 	.short	0x0100
        /*0196*/ 	.byte	0x05
	.zero		1


	//   ....[9]....
        /*0198*/ 	.word	0x00000660
        /*019c*/ 	.word	0x000000ff
        /*01a0*/ 	.word	0x00000090
        /*01a4*/ 	.short	0x0100
        /*01a6*/ 	.byte	0x05
	.zero		1


	//   ....[10]....
        /*01a8*/ 	.word	0x00000670
        /*01ac*/ 	.word	0x000000ff
        /*01b0*/ 	.word	0x00000028
        /*01b4*/ 	.short	0x0100
        /*01b6*/ 	.byte	0x05
	.zero		1


	//   ....[11]....
        /*01b8*/ 	.word	0x00000680
        /*01bc*/ 	.word	0x000000ff
        /*01c0*/ 	.word	0x00000098
        /*01c4*/ 	.short	0x0100
        /*01c6*/ 	.byte	0x05
	.zero		1


	//   ....[12]....
        /*01c8*/ 	.word	0x00000690
        /*01cc*/ 	.word	0x000000ff
        /*01d0*/ 	.word	0x00000030
        /*01d4*/ 	.short	0x0100
        /*01d6*/ 	.byte	0x05
	.zero		1


	//   ....[13]....
        /*01d8*/ 	.word	0x000006a0
        /*01dc*/ 	.word	0x000000ff
        /*01e0*/ 	.word	0x000000a0
        /*01e4*/ 	.short	0x0100
        /*01e6*/ 	.byte	0x05
	.zero		1


	//   ....[14]....
        /*01e8*/ 	.word	0x000006b0
        /*01ec*/ 	.word	0x000000ff
        /*01f0*/ 	.word	0x00000038
        /*01f4*/ 	.short	0x0100
        /*01f6*/ 	.byte	0x05
	.zero		1


	//   ....[15]....
        /*01f8*/ 	.word	0x000006c0
        /*01fc*/ 	.word	0x000000ff
        /*0200*/ 	.word	0x000000a8
        /*0204*/ 	.short	0x0100
        /*0206*/ 	.byte	0x05
	.zero		1


	//   ....[16]....
        /*0208*/ 	.word	0x000006d0
        /*020c*/ 	.word	0x000000ff
        /*0210*/ 	.word	0x00000040
        /*0214*/ 	.short	0x0100
        /*0216*/ 	.byte	0x05
	.zero		1


	//   ....[17]....
        /*0218*/ 	.word	0x000006e0
        /*021c*/ 	.word	0x000000ff
        /*0220*/ 	.word	0x000000b0
        /*0224*/ 	.short	0x0100
        /*0226*/ 	.byte	0x05
	.zero		1


	//   ....[18]....
        /*0228*/ 	.word	0x000006f0
        /*022c*/ 	.word	0x000000ff
        /*0230*/ 	.word	0x00000048
        /*0234*/ 	.short	0x0100
        /*0236*/ 	.byte	0x05
	.zero		1


	//   ....[19]....
        /*0238*/ 	.word	0x00000700
        /*023c*/ 	.word	0x000000ff
        /*0240*/ 	.word	0x000000b8
        /*0244*/ 	.short	0x0100
        /*0246*/ 	.byte	0x05
	.zero		1


	//   ....[20]....
        /*0248*/ 	.word	0x00000710
        /*024c*/ 	.word	0x000000ff
        /*0250*/ 	.word	0x00000050
        /*0254*/ 	.short	0x0100
        /*0256*/ 	.byte	0x05
	.zero		1


	//   ....[21]....
        /*0258*/ 	.word	0x00000720
        /*025c*/ 	.word	0x000000ff
        /*0260*/ 	.word	0x000000c0
        /*0264*/ 	.short	0x0100
        /*0266*/ 	.byte	0x05
	.zero		1


	//   ....[22]....
        /*0268*/ 	.word	0x00000730
        /*026c*/ 	.word	0x000000ff
        /*0270*/ 	.word	0x00000058
        /*0274*/ 	.short	0x0100
        /*0276*/ 	.byte	0x05
	.zero		1


	//   ....[23]....
        /*0278*/ 	.word	0x00000740
        /*027c*/ 	.word	0x000000ff
        /*0280*/ 	.word	0x000000c8
        /*0284*/ 	.short	0x0100
        /*0286*/ 	.byte	0x05
	.zero		1


	//   ....[24]....
        /*0288*/ 	.word	0x00000750
        /*028c*/ 	.word	0x000000ff
        /*0290*/ 	.word	0x00000060
        /*0294*/ 	.short	0x0100
        /*0296*/ 	.byte	0x05
	.zero		1


	//   ....[25]....
        /*0298*/ 	.word	0x00000760
        /*029c*/ 	.word	0x000000ff
        /*02a0*/ 	.word	0x000000d0
        /*02a4*/ 	.short	0x0100
        /*02a6*/ 	.byte	0x05
	.zero		1


	//   ....[26]....
        /*02a8*/ 	.word	0x00000770
        /*02ac*/ 	.word	0x000000ff
        /*02b0*/ 	.word	0x00000068
        /*02b4*/ 	.short	0x0100
        /*02b6*/ 	.byte	0x05
	.zero		1


	//   ....[27]....
        /*02b8*/ 	.word	0x00000780
        /*02bc*/ 	.word	0x000000ff
        /*02c0*/ 	.word	0x000000d8
        /*02c4*/ 	.short	0x0100
        /*02c6*/ 	.byte	0x05
	.zero		1


	//   ....[28]....
        /*02c8*/ 	.word	0x000008c0
        /*02cc*/ 	.word	0x000000ff
        /*02d0*/ 	.word	0x000000e0
        /*02d4*/ 	.short	0x0100
        /*02d6*/ 	.byte	0x07
	.zero		1


	//   ....[29]....
        /*02d8*/ 	.word	0x000008d0
        /*02dc*/ 	.word	0x000000ff
        /*02e0*/ 	.word	0x00000100
        /*02e4*/ 	.short	0x0100
        /*02e6*/ 	.byte	0x07
	.zero		1


	//   ....[30]....
        /*02e8*/ 	.word	0x000008e0
        /*02ec*/ 	.word	0x000000ff
        /*02f0*/ 	.word	0x000000e8
        /*02f4*/ 	.short	0x0100
        /*02f6*/ 	.byte	0x07
	.zero		1


	//   ....[31]....
        /*02f8*/ 	.word	0x000008f0
        /*02fc*/ 	.word	0x000000ff
        /*0300*/ 	.word	0x00000108
        /*0304*/ 	.short	0x0100
        /*0306*/ 	.byte	0x07
	.zero		1


	//   ....[32]....
        /*0308*/ 	.word	0x00000900
        /*030c*/ 	.word	0x000000ff
        /*0310*/ 	.word	0x000000f0
        /*0314*/ 	.short	0x0100
        /*0316*/ 	.byte	0x07
	.zero		1


	//   ....[33]....
        /*0318*/ 	.word	0x00000910
        /*031c*/ 	.word	0x000000ff
        /*0320*/ 	.word	0x00000110
        /*0324*/ 	.short	0x0100
        /*0326*/ 	.byte	0x07
	.zero		1


	//   ....[34]....
        /*0328*/ 	.word	0x00000920
        /*032c*/ 	.word	0x000000ff
        /*0330*/ 	.word	0x000000f8
        /*0334*/ 	.short	0x0100
        /*0336*/ 	.byte	0x07
	.zero		1


	//   ....[35]....
        /*0338*/ 	.word	0x00000930
        /*033c*/ 	.word	0x000000ff
        /*0340*/ 	.word	0x00000118
        /*0344*/ 	.short	0x0100
        /*0346*/ 	.byte	0x07
	.zero		1


	//   ....[36]....
        /*0348*/ 	.word	0x00000a20
        /*034c*/ 	.word	0x000000ff
        /*0350*/ 	.word	0x00000120
        /*0354*/ 	.short	0x0100
        /*0356*/ 	.byte	0x05
	.zero		1


	//   ....[37]....
        /*0358*/ 	.word	0x00000a30
        /*035c*/ 	.word	0x000000ff
        /*0360*/ 	.word	0x00000128
        /*0364*/ 	.short	0x0100
        /*0366*/ 	.byte	0x05
	.zero		1


	//   ....[38]....
        /*0368*/ 	.word	0x00000b70
        /*036c*/ 	.word	0x000000ff
        /*0370*/ 	.word	0x00000130
        /*0374*/ 	.short	0x0100
        /*0376*/ 	.byte	0x05
	.zero		1


	//   ....[39]....
        /*0378*/ 	.word	0x00000b80
        /*037c*/ 	.word	0x000000ff
        /*0380*/ 	.word	0x00000140
        /*0384*/ 	.short	0x0100
        /*0386*/ 	.byte	0x05
	.zero		1


	//   ....[40]....
        /*0388*/ 	.word	0x00000b90
        /*038c*/ 	.word	0x000000ff
        /*0390*/ 	.word	0x00000138
        /*0394*/ 	.short	0x0100
        /*0396*/ 	.byte	0x05
	.zero		1


	//   ....[41]....
        /*0398*/ 	.word	0x00000ba0
        /*039c*/ 	.word	0x000000ff
        /*03a0*/ 	.word	0x00000148
        /*03a4*/ 	.short	0x0100
        /*03a6*/ 	.byte	0x05
	.zero		1


	//   ....[42]....
        /*03a8*/ 	.word	0x00000cd0
        /*03ac*/ 	.word	0x000000ff
        /*03b0*/ 	.word	0x00000150
        /*03b4*/ 	.short	0x0100
        /*03b6*/ 	.byte	0x07
	.zero		1


	//   ....[43]....
        /*03b8*/ 	.word	0x00000ce0
        /*03bc*/ 	.word	0x000000ff
        /*03c0*/ 	.word	0x00000160
        /*03c4*/ 	.short	0x0100
        /*03c6*/ 	.byte	0x07
	.zero		1


	//   ....[44]....
        /*03c8*/ 	.word	0x00000cf0
        /*03cc*/ 	.word	0x000000ff
        /*03d0*/ 	.word	0x00000158
        /*03d4*/ 	.short	0x0100
        /*03d6*/ 	.byte	0x07
	.zero		1


	//   ....[45]....
        /*03d8*/ 	.word	0x00000d00
        /*03dc*/ 	.word	0x000000ff
        /*03e0*/ 	.word	0x00000168
        /*03e4*/ 	.short	0x0100
        /*03e6*/ 	.byte	0x07
	.zero		1


	//   ....[46]....
        /*03e8*/ 	.word	0x00000df0
        /*03ec*/ 	.word	0x000000ff
        /*03f0*/ 	.word	0x00000170
        /*03f4*/ 	.short	0x0100
        /*03f6*/ 	.byte	0x05
	.zero		1


	//   ....[47]....
        /*03f8*/ 	.word	0x00000e00
        /*03fc*/ 	.word	0x000000ff
        /*0400*/ 	.word	0x00000180
        /*0404*/ 	.short	0x0100
        /*0406*/ 	.byte	0x05
	.zero		1


	//   ....[48]....
        /*0408*/ 	.word	0x00000e10
        /*040c*/ 	.word	0x000000ff
        /*0410*/ 	.word	0x00000178
        /*0414*/ 	.short	0x0100
        /*0416*/ 	.byte	0x05
	.zero		1


	//   ....[49]....
        /*0418*/ 	.word	0x00000e20
        /*041c*/ 	.word	0x000000ff
        /*0420*/ 	.word	0x00000188
        /*0424*/ 	.short	0x0100
        /*0426*/ 	.byte	0x05
	.zero		1


	//   ....[50]....
        /*0428*/ 	.word	0x000016f0
        /*042c*/ 	.word	0x00000003
        /*0430*/ 	.word	0x00000180
        /*0434*/ 	.short	0x010a
        /*0436*/ 	.byte	0xff
	.zero		1


	//   ....[51]....
        /*0438*/ 	.word	0x00001720
        /*043c*/ 	.word	0x00000003
        /*0440*/ 	.word	0x00000170
        /*0444*/ 	.short	0x0101
        /*0446*/ 	.byte	0xff
	.zero		1


	//   ....[52]....
        /*0448*/ 	.word	0x000017f0
        /*044c*/ 	.word	0x000000ff
        /*0450*/ 	.word	0x00000070
        /*0454*/ 	.short	0x010a
        /*0456*/ 	.byte	0x08
	.zero		1


	//   ....[53]....
        /*0458*/ 	.word	0x00001890
        /*045c*/ 	.word	0x000000ff
        /*0460*/ 	.word	0x00000070
        /*0464*/ 	.short	0x010a
        /*0466*/ 	.byte	0x21
	.zero		1


	//   ....[54]....
        /*0468*/ 	.word	0x000019e0
        /*046c*/ 	.word	0x000000ff
        /*0470*/ 	.word	0x00000070
        /*0474*/ 	.short	0x010a
        /*0476*/ 	.byte	0x08
	.zero		1


	//   ....[55]....
        /*0478*/ 	.word	0x00001af0
        /*047c*/ 	.word	0x000000ff
        /*0480*/ 	.word	0x00000128
        /*0484*/ 	.short	0x0101
        /*0486*/ 	.byte	0x04
	.zero		1


	//   ....[56]....
        /*0488*/ 	.word	0x00001b10
        /*048c*/ 	.word	0x000000ff
        /*0490*/ 	.word	0x00000070
        /*0494*/ 	.short	0x010a
        /*0496*/ 	.byte	0x08
	.zero		1


	//   ....[57]....
        /*0498*/ 	.word	0x00001b90
        /*049c*/ 	.word	0x000000ff
        /*04a0*/ 	.word	0x00000070
        /*04a4*/ 	.short	0x010a
        /*04a6*/ 	.byte	0x11
	.zero		1


	//   ....[58]....
        /*04a8*/ 	.word	0x00001ce0
        /*04ac*/ 	.word	0x000000ff
        /*04b0*/ 	.word	0x00000070
        /*04b4*/ 	.short	0x010a
        /*04b6*/ 	.byte	0x08
	.zero		1


	//   ....[59]....
        /*04b8*/ 	.word	0x00001e20
        /*04bc*/ 	.word	0x00000002
        /*04c0*/ 	.word	0x00000130
        /*04c4*/ 	.short	0x010a
        /*04c6*/ 	.byte	0xff
	.zero		1


	//   ....[60]....
        /*04c8*/ 	.word	0x00001ee0
        /*04cc*/ 	.word	0x00000002
        /*04d0*/ 	.word	0x00000000
        /*04d4*/ 	.short	0x0101
        /*04d6*/ 	.byte	0xff
	.zero		1


	//   ....[61]....
        /*04d8*/ 	.word	0x00002440
        /*04dc*/ 	.word	0x000000ff
        /*04e0*/ 	.word	0x00000000
        /*04e4*/ 	.short	0x010a
        /*04e6*/ 	.byte	0x05
	.zero		1


	//   ....[62]....
        /*04e8*/ 	.word	0x000024d0
        /*04ec*/ 	.word	0x000000ff
        /*04f0*/ 	.word	0x00000000
        /*04f4*/ 	.short	0x010a
        /*04f6*/ 	.byte	0x05
	.zero		1


	//   ....[63]....
        /*04f8*/ 	.word	0x00002560
        /*04fc*/ 	.word	0x000000ff
        /*0500*/ 	.word	0x00000000
        /*0504*/ 	.short	0x010a
        /*0506*/ 	.byte	0x05
	.zero		1


	//   ....[64]....
        /*0508*/ 	.word	0x000025f0
        /*050c*/ 	.word	0x000000ff
        /*0510*/ 	.word	0x00000000
        /*0514*/ 	.short	0x010a
        /*0516*/ 	.byte	0x05
	.zero		1


	//   ....[65]....
        /*0518*/ 	.word	0x00002680
        /*051c*/ 	.word	0x000000ff
        /*0520*/ 	.word	0x00000000
        /*0524*/ 	.short	0x010a
        /*0526*/ 	.byte	0x05
	.zero		1


	//   ....[66]....
        /*0528*/ 	.word	0x00002710
        /*052c*/ 	.word	0x000000ff
        /*0530*/ 	.word	0x00000000
        /*0534*/ 	.short	0x010a
        /*0536*/ 	.byte	0x05
	.zero		1


	//   ....[67]....
        /*0538*/ 	.word	0x000027a0
        /*053c*/ 	.word	0x000000ff
        /*0540*/ 	.word	0x00000000
        /*0544*/ 	.short	0x010a
        /*0546*/ 	.byte	0x05
	.zero		1


	//   ....[68]....
        /*0548*/ 	.word	0x00002830
        /*054c*/ 	.word	0x000000ff
        /*0550*/ 	.word	0x00000000
        /*0554*/ 	.short	0x010a
        /*0556*/ 	.byte	0x05
	.zero		1


	//   ....[69]....
        /*0558*/ 	.word	0x000028c0
        /*055c*/ 	.word	0x000000ff
        /*0560*/ 	.word	0x00000000
        /*0564*/ 	.short	0x010a
        /*0566*/ 	.byte	0x05
	.zero		1


	//   ....[70]....
        /*0568*/ 	.word	0x00002950
        /*056c*/ 	.word	0x000000ff
        /*0570*/ 	.word	0x00000000
        /*0574*/ 	.short	0x010a
        /*0576*/ 	.byte	0x05
	.zero		1


	//   ....[71]....
        /*0578*/ 	.word	0x000029e0
        /*057c*/ 	.word	0x000000ff
        /*0580*/ 	.word	0x00000000
        /*0584*/ 	.short	0x010a
        /*0586*/ 	.byte	0x05
	.zero		1


	//   ....[72]....
        /*0588*/ 	.word	0x00002a70
        /*058c*/ 	.word	0x000000ff
        /*0590*/ 	.word	0x00000000
        /*0594*/ 	.short	0x010a
        /*0596*/ 	.byte	0x05
	.zero		1


	//   ....[73]....
        /*0598*/ 	.word	0x00002b00
        /*059c*/ 	.word	0x000000ff
        /*05a0*/ 	.word	0x00000000
        /*05a4*/ 	.short	0x010a
        /*05a6*/ 	.byte	0x05
	.zero		1


	//   ....[74]....
        /*05a8*/ 	.word	0x00002ba0
        /*05ac*/ 	.word	0x00000000
        /*05b0*/ 	.word	0x00000000
        /*05b4*/ 	.short	0x010a
        /*05b6*/ 	.byte	0xff
	.zero		1


	//   ....[75]....
        /*05b8*/ 	.word	0x00002cc0
        /*05bc*/ 	.word	0x00000000
        /*05c0*/ 	.word	0x00000170
        /*05c4*/ 	.short	0x010a
        /*05c6*/ 	.byte	0xff
	.zero		1


	//   ....[76]....
        /*05c8*/ 	.word	0x00002d20
        /*05cc*/ 	.word	0x00000004
        /*05d0*/ 	.word	0x00000000
        /*05d4*/ 	.short	0x0101
        /*05d6*/ 	.byte	0xff
	.zero		1


	//   ....[77]....
        /*05d8*/ 	.word	0x00002d40
        /*05dc*/ 	.word	0x000000ff
        /*05e0*/ 	.word	0x00000140
        /*05e4*/ 	.short	0x010a
        /*05e6*/ 	.byte	0x05
	.zero		1


	//   ....[78]....
        /*05e8*/ 	.word	0x00002e60
        /*05ec*/ 	.word	0x00000000
        /*05f0*/ 	.word	0x00000130
        /*05f4*/ 	.short	0x010a
        /*05f6*/ 	.byte	0xff
	.zero		1


	//   ....[79]....
        /*05f8*/ 	.word	0x00002f70
        /*05fc*/ 	.word	0x00000000
        /*0600*/ 	.word	0x00000000
        /*0604*/ 	.short	0x0101
        /*0606*/ 	.byte	0xff
	.zero		1


	//   ....[80]....
        /*0608*/ 	.word	0x00003000
        /*060c*/ 	.word	0x000000ff
        /*0610*/ 	.word	0x00000140
        /*0614*/ 	.short	0x0106
        /*0616*/ 	.byte	0x05
	.zero		1


	//   ....[81]....
        /*0618*/ 	.word	0x00003020
        /*061c*/ 	.word	0x000000ff
        /*0620*/ 	.word	0x00000140
        /*0624*/ 	.short	0x010a
        /*0626*/ 	.byte	0x05
	.zero		1


	//   ....[82]....
        /*0628*/ 	.word	0x000030b0
        /*062c*/ 	.word	0x000000ff
        /*0630*/ 	.word	0x00000140
        /*0634*/ 	.short	0x0106
        /*0636*/ 	.byte	0x04
	.zero		1


	//   ....[83]....
        /*0638*/ 	.word	0x000030f0
        /*063c*/ 	.word	0x00000000
        /*0640*/ 	.word	0x00000140
        /*0644*/ 	.short	0x010a
        /*0646*/ 	.byte	0xff
	.zero		1


	//   ....[84]....
        /*0648*/ 	.word	0x000035d0
        /*064c*/ 	.word	0x00000000
        /*0650*/ 	.word	0x00000130
        /*0654*/ 	.short	0x010a
        /*0656*/ 	.byte	0xff
	.zero		1


	//   ....[85]....
        /*0658*/ 	.word	0x000036d0
        /*065c*/ 	.word	0x00000003
        /*0660*/ 	.word	0x00000000
        /*0664*/ 	.short	0x0101
        /*0666*/ 	.byte	0xff
	.zero		1


	//   ....[86]....
        /*0668*/ 	.word	0x000036e0
        /*066c*/ 	.word	0x000000ff
        /*0670*/ 	.word	0x00000000
        /*0674*/ 	.short	0x010a
        /*0676*/ 	.byte	0x04
	.zero		1


	//   ....[87]....
        /*0678*/ 	.word	0x00003700
        /*067c*/ 	.word	0x000000ff
        /*0680*/ 	.word	0x00000160
        /*0684*/ 	.short	0x010a
        /*0686*/ 	.byte	0x09
	.zero		1


	//   ....[88]....
        /*0688*/ 	.word	0x000037e0
        /*068c*/ 	.word	0x000000ff
        /*0690*/ 	.word	0x00000000
        /*0694*/ 	.short	0x010a
        /*0696*/ 	.byte	0x07
	.zero		1


	//   ....[89]....
        /*0698*/ 	.word	0x00003910
        /*069c*/ 	.word	0x000000ff
        /*06a0*/ 	.word	0x00000000
        /*06a4*/ 	.short	0x010a
        /*06a6*/ 	.byte	0x04
	.zero		1


	//   ....[90]....
        /*06a8*/ 	.word	0x00003ac0
        /*06ac*/ 	.word	0x000000ff
        /*06b0*/ 	.word	0x00000000
        /*06b4*/ 	.short	0x010a
        /*06b6*/ 	.byte	0x05
	.zero		1


	//   ....[91]....
        /*06b8*/ 	.word	0x00003b50
        /*06bc*/ 	.word	0x000000ff
        /*06c0*/ 	.word	0x00000000
        /*06c4*/ 	.short	0x010a
        /*06c6*/ 	.byte	0x07
	.zero		1


	//   ....[92]....
        /*06c8*/ 	.word	0x00003fd0
        /*06cc*/ 	.word	0x00000000
        /*06d0*/ 	.word	0x00000130
        /*06d4*/ 	.short	0x010a
        /*06d6*/ 	.byte	0xff
	.zero		1


	//   ....[93]....
        /*06d8*/ 	.word	0x00004090
        /*06dc*/ 	.word	0x00000000
        /*06e0*/ 	.word	0x00000000
        /*06e4*/ 	.short	0x0101
        /*06e6*/ 	.byte	0xff
	.zero		1


	//   ....[94]....
        /*06e8*/ 	.word	0x000043b0
        /*06ec*/ 	.word	0x000000ff
        /*06f0*/ 	.word	0x00000128
        /*06f4*/ 	.short	0x010a
        /*06f6*/ 	.byte	0x07
	.zero		1


	//   ....[95]....
        /*06f8*/ 	.word	0x000045a0
        /*06fc*/ 	.word	0x000000ff
        /*0700*/ 	.word	0x00000100
        /*0704*/ 	.short	0x010a
        /*0706*/ 	.byte	0x07
	.zero		1


	//   ....[96]....
        /*0708*/ 	.word	0x00004710
        /*070c*/ 	.word	0x000000ff
        /*0710*/ 	.word	0x000000e0
        /*0714*/ 	.short	0x010b
        /*0716*/ 	.byte	0x07
	.zero		1


	//   ....[97]....
        /*0718*/ 	.word	0x00004720
        /*071c*/ 	.word	0x000000ff
        /*0720*/ 	.word	0x00000000
        /*0724*/ 	.short	0x0101
        /*0726*/ 	.byte	0x08
	.zero		1


	//   ....[98]....
        /*0728*/ 	.word	0x00004740
        /*072c*/ 	.word	0x000000ff
        /*0730*/ 	.word	0x00000108
        /*0734*/ 	.short	0x010a
        /*0736*/ 	.byte	0x07
	.zero		1


	//   ....[99]....
        /*0738*/ 	.word	0x000048a0
        /*073c*/ 	.word	0x000000ff
        /*0740*/ 	.word	0x000000e8
        /*0744*/ 	.short	0x010b
        /*0746*/ 	.byte	0x07
	.zero		1


	//   ....[100]....
        /*0748*/ 	.word	0x000048b0
        /*074c*/ 	.word	0x000000ff
        /*0750*/ 	.word	0x00000000
        /*0754*/ 	.short	0x0101
        /*0756*/ 	.byte	0x08
	.zero		1


	//   ....[101]....
        /*0758*/ 	.word	0x000048c0
        /*075c*/ 	.word	0x000000ff
        /*0760*/ 	.word	0x00000110
        /*0764*/ 	.short	0x010a
        /*0766*/ 	.byte	0x07
	.zero		1


	//   ....[102]....
        /*0768*/ 	.word	0x00004a60
        /*076c*/ 	.word	0x000000ff
        /*0770*/ 	.word	0x000000f0
        /*0774*/ 	.short	0x010b
        /*0776*/ 	.byte	0x07
	.zero		1


	//   ....[103]....
        /*0778*/ 	.word	0x00004ad0
        /*077c*/ 	.word	0x000000ff
        /*0780*/ 	.word	0x00000000
        /*0784*/ 	.short	0x0101
        /*0786*/ 	.byte	0x08
	.zero		1


	//   ....[104]....
        /*0788*/ 	.word	0x00004b00
        /*078c*/ 	.word	0x000000ff
        /*0790*/ 	.word	0x00000118
        /*0794*/ 	.short	0x010a
        /*0796*/ 	.byte	0x07
	.zero		1


	//   ....[105]....
        /*0798*/ 	.word	0x00004d10
        /*079c*/ 	.word	0x000000ff
        /*07a0*/ 	.word	0x000000f8
        /*07a4*/ 	.short	0x010b
        /*07a6*/ 	.byte	0x07
	.zero		1


	//   ....[106]....
        /*07a8*/ 	.word	0x00004d30
        /*07ac*/ 	.word	0x000000ff
        /*07b0*/ 	.word	0x00000000
        /*07b4*/ 	.short	0x0101
        /*07b6*/ 	.byte	0x0d
	.zero		1


	//   ....[107]....
        /*07b8*/ 	.word	0x00004d60
        /*07bc*/ 	.word	0x000000ff
        /*07c0*/ 	.word	0x00000100
        /*07c4*/ 	.short	0x010a
        /*07c6*/ 	.byte	0x07
	.zero		1


	//   ....[108]....
        /*07c8*/ 	.word	0x00004d80
        /*07cc*/ 	.word	0x000000ff
        /*07d0*/ 	.word	0x00000108
        /*07d4*/ 	.short	0x010a
        /*07d6*/ 	.byte	0x07
	.zero		1


	//   ....[109]....
        /*07d8*/ 	.word	0x00004da0
        /*07dc*/ 	.word	0x000000ff
        /*07e0*/ 	.word	0x00000110
        /*07e4*/ 	.short	0x010a
        /*07e6*/ 	.byte	0x07
	.zero		1


	//   ....[110]....
        /*07e8*/ 	.word	0x00004de0
        /*07ec*/ 	.word	0x00000000
        /*07f0*/ 	.word	0x00000118
        /*07f4*/ 	.short	0x010a
        /*07f6*/ 	.byte	0xff
	.zero		1


	//   ....[111]....
        /*07f8*/ 	.word	0x00005110
        /*07fc*/ 	.word	0x00000000
        /*0800*/ 	.word	0x00000130
        /*0804*/ 	.short	0x010a
        /*0806*/ 	.byte	0xff
	.zero		1


	//   ....[112]....
        /*0808*/ 	.word	0x00005220
        /*080c*/ 	.word	0x00000000
        /*0810*/ 	.word	0x00000000
        /*0814*/ 	.short	0x0101
        /*0816*/ 	.byte	0xff
	.zero		1


	//   ....[113]....
        /*0818*/ 	.word	0x00005c80
        /*081c*/ 	.word	0x00000003
        /*0820*/ 	.word	0x000000e0
        /*0824*/ 	.short	0x010a
        /*0826*/ 	.byte	0xff
	.zero		1


	//   ....[114]....
        /*0828*/ 	.word	0x00005cc0
        /*082c*/ 	.word	0x000000c1
        /*0830*/ 	.word	0x00000150
        /*0834*/ 	.short	0x010a
        /*0836*/ 	.byte	0xff
	.zero		1


	//   ....[115]....
        /*0838*/ 	.word	0x00005df0
        /*083c*/ 	.word	0x00000003
        /*0840*/ 	.word	0x000000e0
        /*0844*/ 	.short	0x010a
        /*0846*/ 	.byte	0xff
	.zero		1


	//   ....[116]....
        /*0848*/ 	.word	0x00005f50
        /*084c*/ 	.word	0x00000000
        /*0850*/ 	.word	0x00000000
        /*0854*/ 	.short	0x0101
        /*0856*/ 	.byte	0xff
	.zero		1


	//   ....[117]....
        /*0858*/ 	.word	0x00005fb0
        /*085c*/ 	.word	0x000000c1
        /*0860*/ 	.word	0x00000150
        /*0864*/ 	.short	0x010a
        /*0866*/ 	.byte	0xff
	.zero		1


	//   ....[118]....
        /*0868*/ 	.word	0x00007360
        /*086c*/ 	.word	0x000000cc
        /*0870*/ 	.word	0x000000e0
        /*0874*/ 	.short	0x010a
        /*0876*/ 	.byte	0xff
	.zero		1


	//   ....[119]....
        /*0878*/ 	.word	0x00007430
        /*087c*/ 	.word	0x000000cc
        /*0880*/ 	.word	0x000000e0
        /*0884*/ 	.short	0x010a
        /*0886*/ 	.byte	0xff
	.zero		1


	//   ....[120]....
        /*0888*/ 	.word	0x00007570
        /*088c*/ 	.word	0x00000003
        /*0890*/ 	.word	0x00000000
        /*0894*/ 	.short	0x0101
        /*0896*/ 	.byte	0xff
	.zero		1


	//   ....[121]....
        /*0898*/ 	.word	0x00008910
        /*089c*/ 	.word	0x00000000
        /*08a0*/ 	.word	0x000000e0
        /*08a4*/ 	.short	0x010a
        /*08a6*/ 	.byte	0xff
	.zero		1


	//   ....[122]....
        /*08a8*/ 	.word	0x000089e0
        /*08ac*/ 	.word	0x00000000
        /*08b0*/ 	.word	0x000000e0
        /*08b4*/ 	.short	0x010a
        /*08b6*/ 	.byte	0xff
	.zero		1


	//   ....[123]....
        /*08b8*/ 	.word	0x00008b40
        /*08bc*/ 	.word	0x00000000
        /*08c0*/ 	.word	0x00000000
        /*08c4*/ 	.short	0x0101
        /*08c6*/ 	.byte	0xff
	.zero		1


	//   ....[124]....
        /*08c8*/ 	.word	0x00009ef0
        /*08cc*/ 	.word	0x00000000
        /*08d0*/ 	.word	0x000000e0
        /*08d4*/ 	.short	0x010a
        /*08d6*/ 	.byte	0xff
	.zero		1


	//   ....[125]....
        /*08d8*/ 	.word	0x00009fc0
        /*08dc*/ 	.word	0x00000000
        /*08e0*/ 	.word	0x000000e0
        /*08e4*/ 	.short	0x010a
        /*08e6*/ 	.byte	0xff
	.zero		1


	//   ....[126]....
        /*08e8*/ 	.word	0x0000a120
        /*08ec*/ 	.word	0x00000000
        /*08f0*/ 	.word	0x00000000
        /*08f4*/ 	.short	0x0101
        /*08f6*/ 	.byte	0xff
	.zero		1


	//   ....[127]....
        /*08f8*/ 	.word	0x0000a610
        /*08fc*/ 	.word	0x000000ff
        /*0900*/ 	.word	0x00000000
        /*0904*/ 	.short	0x0101
        /*0906*/ 	.byte	0x05
	.zero		1


	//   ....[128]....
        /*0908*/ 	.word	0x0000b590
        /*090c*/ 	.word	0x00000003
        /*0910*/ 	.word	0x00000180
        /*0914*/ 	.short	0x010a
        /*0916*/ 	.byte	0xff
	.zero		1


	//   ....[129]....
        /*0918*/ 	.word	0x0000b5f0
        /*091c*/ 	.word	0x00000002
        /*0920*/ 	.word	0x00000070
        /*0924*/ 	.short	0x010a
        /*0926*/ 	.byte	0xff
	.zero		1


	//   ....[130]....
        /*0928*/ 	.word	0x0000b650
        /*092c*/ 	.word	0x00000002
        /*0930*/ 	.word	0x00000070
        /*0934*/ 	.short	0x010a
        /*0936*/ 	.byte	0xff
	.zero		1


	//   ....[131]....
        /*0938*/ 	.word	0x0000b6a0
        /*093c*/ 	.word	0x00000002
        /*0940*/ 	.word	0x00000130
        /*0944*/ 	.short	0x010a
        /*0946*/ 	.byte	0xff
	.zero		1


	//   ....[132]....
        /*0948*/ 	.word	0x0000b700
        /*094c*/ 	.word	0x00000000
        /*0950*/ 	.word	0x00000000
        /*0954*/ 	.short	0x010a
        /*0956*/ 	.byte	0xff
	.zero		1


	//   ....[133]....
        /*0958*/ 	.word	0x0000b760
        /*095c*/ 	.word	0x00000000
        /*0960*/ 	.word	0x00000000
        /*0964*/ 	.short	0x010a
        /*0966*/ 	.byte	0xff
	.zero		1


	//   ....[134]....
        /*0968*/ 	.word	0x0000b7c0
        /*096c*/ 	.word	0x00000000
        /*0970*/ 	.word	0x00000000
        /*0974*/ 	.short	0x010a
        /*0976*/ 	.byte	0xff
	.zero		1


	//   ....[135]....
        /*0978*/ 	.word	0x0000b820
        /*097c*/ 	.word	0x00000000
        /*0980*/ 	.word	0x00000000
        /*0984*/ 	.short	0x010a
        /*0986*/ 	.byte	0xff
	.zero		1


	//   ....[136]....
        /*0988*/ 	.word	0x0000b880
        /*098c*/ 	.word	0x00000000
        /*0990*/ 	.word	0x00000000
        /*0994*/ 	.short	0x010a
        /*0996*/ 	.byte	0xff
	.zero		1


	//   ....[137]....
        /*0998*/ 	.word	0x0000b8e0
        /*099c*/ 	.word	0x00000000
        /*09a0*/ 	.word	0x00000000
        /*09a4*/ 	.short	0x010a
        /*09a6*/ 	.byte	0xff
	.zero		1


	//   ....[138]....
        /*09a8*/ 	.word	0x0000b940
        /*09ac*/ 	.word	0x00000000
        /*09b0*/ 	.word	0x00000000
        /*09b4*/ 	.short	0x010a
        /*09b6*/ 	.byte	0xff
	.zero		1


	//   ....[139]....
        /*09b8*/ 	.word	0x0000b9a0
        /*09bc*/ 	.word	0x00000000
        /*09c0*/ 	.word	0x00000000
        /*09c4*/ 	.short	0x010a
        /*09c6*/ 	.byte	0xff
	.zero		1


	//   ....[140]....
        /*09c8*/ 	.word	0x0000ba00
        /*09cc*/ 	.word	0x00000000
        /*09d0*/ 	.word	0x00000000
        /*09d4*/ 	.short	0x010a
        /*09d6*/ 	.byte	0xff
	.zero		1


	//   ....[141]....
        /*09d8*/ 	.word	0x0000ba60
        /*09dc*/ 	.word	0x00000000
        /*09e0*/ 	.word	0x00000000
        /*09e4*/ 	.short	0x010a
        /*09e6*/ 	.byte	0xff
	.zero		1


	//   ....[142]....
        /*09e8*/ 	.word	0x0000bac0
        /*09ec*/ 	.word	0x00000000
        /*09f0*/ 	.word	0x00000000
        /*09f4*/ 	.short	0x010a
        /*09f6*/ 	.byte	0xff
	.zero		1


	//   ....[143]....
        /*09f8*/ 	.word	0x0000bb20
        /*09fc*/ 	.word	0x00000000
        /*0a00*/ 	.word	0x00000000
        /*0a04*/ 	.short	0x010a
        /*0a06*/ 	.byte	0xff
	.zero		1


	//   ....[144]....
        /*0a08*/ 	.word	0x0000bb80
        /*0a0c*/ 	.word	0x00000000
        /*0a10*/ 	.word	0x00000000
        /*0a14*/ 	.short	0x010a
        /*0a16*/ 	.byte	0xff
	.zero		1


	//   ....[145]....
        /*0a18*/ 	.word	0x0000bbd0
        /*0a1c*/ 	.word	0x00000000
        /*0a20*/ 	.word	0x00000170
        /*0a24*/ 	.short	0x010a
        /*0a26*/ 	.byte	0xff
	.zero		1


	//   ....[146]....
        /*0a28*/ 	.word	0x0000bc30
        /*0a2c*/ 	.word	0x00000000
        /*0a30*/ 	.word	0x00000140
        /*0a34*/ 	.short	0x010a
        /*0a36*/ 	.byte	0xff
	.zero		1


	//   ....[147]....
        /*0a38*/ 	.word	0x0000bc80
        /*0a3c*/ 	.word	0x00000000
        /*0a40*/ 	.word	0x00000130
        /*0a44*/ 	.short	0x010a
        /*0a46*/ 	.byte	0xff
	.zero		1


	//   ....[148]....
        /*0a48*/ 	.word	0x0000bce0
        /*0a4c*/ 	.word	0x00000000
        /*0a50*/ 	.word	0x00000140
        /*0a54*/ 	.short	0x010a
        /*0a56*/ 	.byte	0xff
	.zero		1


	//   ....[149]....
        /*0a58*/ 	.word	0x0000bd30
        /*0a5c*/ 	.word	0x00000000
        /*0a60*/ 	.word	0x00000130
        /*0a64*/ 	.short	0x010a
        /*0a66*/ 	.byte	0xff
	.zero		1


	//   ....[150]....
        /*0a68*/ 	.word	0x0000bd90
        /*0a6c*/ 	.word	0x00000003
        /*0a70*/ 	.word	0x00000160
        /*0a74*/ 	.short	0x010a
        /*0a76*/ 	.byte	0xff
	.zero		1


	//   ....[151]....
        /*0a78*/ 	.word	0x0000bdf0
        /*0a7c*/ 	.word	0x00000000
        /*0a80*/ 	.word	0x00000000
        /*0a84*/ 	.short	0x010a
        /*0a86*/ 	.byte	0xff
	.zero		1


	//   ....[152]....
        /*0a88*/ 	.word	0x0000be50
        /*0a8c*/ 	.word	0x00000000
        /*0a90*/ 	.word	0x00000000
        /*0a94*/ 	.short	0x010a
        /*0a96*/ 	.byte	0xff
	.zero		1


	//   ....[153]....
        /*0a98*/ 	.word	0x0000beb0
        /*0a9c*/ 	.word	0x00000000
        /*0aa0*/ 	.word	0x00000000
        /*0aa4*/ 	.short	0x010a
        /*0aa6*/ 	.byte	0xff
	.zero		1


	//   ....[154]....
        /*0aa8*/ 	.word	0x0000bf00
        /*0aac*/ 	.word	0x00000000
        /*0ab0*/ 	.word	0x00000130
        /*0ab4*/ 	.short	0x010a
        /*0ab6*/ 	.byte	0xff
	.zero		1


	//   ....[155]....
        /*0ab8*/ 	.word	0x0000bf60
        /*0abc*/ 	.word	0x00000000
        /*0ac0*/ 	.word	0x00000128
        /*0ac4*/ 	.short	0x010a
        /*0ac6*/ 	.byte	0xff
	.zero		1


	//   ....[156]....
        /*0ac8*/ 	.word	0x0000bfc0
        /*0acc*/ 	.word	0x00000003
        /*0ad0*/ 	.word	0x00000100
        /*0ad4*/ 	.short	0x010a
        /*0ad6*/ 	.byte	0xff
	.zero		1


	//   ....[157]....
        /*0ad8*/ 	.word	0x0000c020
        /*0adc*/ 	.word	0x00000003
        /*0ae0*/ 	.word	0x00000108
        /*0ae4*/ 	.short	0x010a
        /*0ae6*/ 	.byte	0xff
	.zero		1


	//   ....[158]....
        /*0ae8*/ 	.word	0x0000c080
        /*0aec*/ 	.word	0x00000003
        /*0af0*/ 	.word	0x00000110
        /*0af4*/ 	.short	0x010a
        /*0af6*/ 	.byte	0xff
	.zero		1


	//   ....[159]....
        /*0af8*/ 	.word	0x0000c0e0
        /*0afc*/ 	.word	0x00000003
        /*0b00*/ 	.word	0x00000118
        /*0b04*/ 	.short	0x010a
        /*0b06*/ 	.byte	0xff
	.zero		1


	//   ....[160]....
        /*0b08*/ 	.word	0x0000c140
        /*0b0c*/ 	.word	0x00000000
        /*0b10*/ 	.word	0x00000100
        /*0b14*/ 	.short	0x010a
        /*0b16*/ 	.byte	0xff
	.zero		1


	//   ....[161]....
        /*0b18*/ 	.word	0x0000c1a0
        /*0b1c*/ 	.word	0x00000000
        /*0b20*/ 	.word	0x00000108
        /*0b24*/ 	.short	0x010a
        /*0b26*/ 	.byte	0xff
	.zero		1


	//   ....[162]....
        /*0b28*/ 	.word	0x0000c200
        /*0b2c*/ 	.word	0x00000000
        /*0b30*/ 	.word	0x00000110
        /*0b34*/ 	.short	0x010a
        /*0b36*/ 	.byte	0xff
	.zero		1


	//   ....[163]....
        /*0b38*/ 	.word	0x0000c250
        /*0b3c*/ 	.word	0x00000000
        /*0b40*/ 	.word	0x00000130
        /*0b44*/ 	.short	0x010a
        /*0b46*/ 	.byte	0xff
	.zero		1


	//   ....[164]....
        /*0b48*/ 	.word	0x0000c2a0
        /*0b4c*/ 	.word	0x00000003
        /*0b50*/ 	.word	0x000000e0
        /*0b54*/ 	.short	0x010a
        /*0b56*/ 	.byte	0xff
	.zero		1


	//   ....[165]....
        /*0b58*/ 	.word	0x0000c2f0
        /*0b5c*/ 	.word	0x000000c1
        /*0b60*/ 	.word	0x00000150
        /*0b64*/ 	.short	0x010a
        /*0b66*/ 	.byte	0xff
	.zero		1


	//   ....[166]....
        /*0b68*/ 	.word	0x0000c340
        /*0b6c*/ 	.word	0x000000cc
        /*0b70*/ 	.word	0x000000e0
        /*0b74*/ 	.short	0x010a
        /*0b76*/ 	.byte	0xff
	.zero		1


	//   ....[167]....
        /*0b78*/ 	.word	0x0000c390
        /*0b7c*/ 	.word	0x00000000
        /*0b80*/ 	.word	0x000000e0
        /*0b84*/ 	.short	0x010a
        /*0b86*/ 	.byte	0xff
	.zero		1


	//   ....[168]....
        /*0b88*/ 	.word	0x0000c3e0
        /*0b8c*/ 	.word	0x00000000
        /*0b90*/ 	.word	0x000000e0
        /*0b94*/ 	.short	0x010a
        /*0b96*/ 	.byte	0xff
	.zero		1


	//----- nvinfo : EIATTR_NUM_MBARRIERS
	.align		4
.L_48:
        /*0b98*/ 	.byte	0x03, 0x38
        /*0b9a*/ 	.short	0x0032


	//----- nvinfo : EIATTR_EXIT_INSTR_OFFSETS
	.align		4
        /*0b9c*/ 	.byte	0x04, 0x1c
        /*0b9e*/ 	.short	(.L_50 - .L_49)


	//   ....[0]....
.L_49:
        /*0ba0*/ 	.word	0x00002bd0


	//   ....[1]....
        /*0ba4*/ 	.word	0x000030c0


	//   ....[2]....
        /*0ba8*/ 	.word	0x00003120


	//   ....[3]....
        /*0bac*/ 	.word	0x00003db0


	//   ....[4]....
        /*0bb0*/ 	.word	0x00004e10


	//   ....[5]....
        /*0bb4*/ 	.word	0x00004e50


	//   ....[6]....
        /*0bb8*/ 	.word	0x0000b580


	//----- nvinfo : EIATTR_MAX_THREADS
	.align		4
.L_50:
        /*0bbc*/ 	.byte	0x04, 0x05
        /*0bbe*/ 	.short	(.L_52 - .L_51)
.L_51:
        /*0bc0*/ 	.word	0x00000100
        /*0bc4*/ 	.word	0x00000001
        /*0bc8*/ 	.word	0x00000001


	//----- nvinfo : EIATTR_CRS_STACK_SIZE
	.align		4
.L_52:
        /*0bcc*/ 	.byte	0x04, 0x1e
        /*0bce*/ 	.short	(.L_54 - .L_53)
.L_53:
        /*0bd0*/ 	.word	0x00000000


	//----- nvinfo : EIATTR_CBANK_PARAM_SIZE
	.align		4
.L_54:
        /*0bd4*/ 	.byte	0x03, 0x19
        /*0bd6*/ 	.short	0x0800


	//----- nvinfo : EIATTR_PARAM_CBANK
	.align		4
        /*0bd8*/ 	.byte	0x04, 0x0a
        /*0bda*/ 	.short	(.L_56 - .L_55)
	.align		4
.L_55:
        /*0bdc*/ 	.word	index@(.nv.constant0._ZN7cutlass13device_kernelINS_4gemm6kernel13GemmUniversalIN4cute5tupleIJiiiiEEENS1_10collective13CollectiveMmaINS1_35MainloopSm100TmaUmmaWarpSpecializedILi14ELi2ELi2ENS5_IJNS4_1CILi1EEESB_SB_EEEEENS5_IJNSA_ILi128EEENSA_ILi256EEENSA_ILi32EEEEEENS_12float_e5m2_tENS5_IJlSB_lEEENS_12float_e4m3_tESJ_NS4_8TiledMMAINS4_8MMA_AtomIJNS4_10MMA_TraitsINS4_19SM100_MMA_F8F6F4_SSEJSI_SK_fSE_SF_NS4_17integral_constantINS4_4UMMA5MajorELSR_0EEESS_NSP_INSQ_7ScaleInELST_0EEESU_EEEEEENS4_6LayoutISC_NS5_IJNSA_ILi0EEESY_SY_EEEEENS5_IJNS4_10UnderscoreES11_S11_EEEEENS4_13SM90_TMA_LOADENS4_14ComposedLayoutINS4_7SwizzleILi1ELi4ELi3EEENS4_18smem_ptr_flag_bitsILi8EEENSX_INS5_IJNSA_ILi8EEESG_EEENS5_IJSG_SB_EEEEEEEvNS4_8identityES14_S1E_vS1F_EENS_8epilogue10collective18CollectiveEpilogueINS1H_23Sm100TmaWarpSpecializedILi4ELi2ELi64ELb0ELb0EEEJSH_NS5_IJNSX_ISE_SB_EENSX_INSA_ILi64EEESB_EEEEESI_SJ_SI_SJ_NS1H_6fusion15FusionCallbacksIS1L_NS1Q_17LinearCombinationISI_fSI_fLNS_15FloatRoundStyleE2EEESH_S1P_JEEENS4_5SM1004TMEM4LOAD26SM100_TMEM_LOAD_32dp32b64xES14_NS15_INS16_ILi2ELi4ELi3EEES19_NSX_INS5_IJS1A_S1N_EEENS5_IJS1N_SB_EEEEEEENS4_39AutoVectorizingCopyWithAssumedAlignmentILi128EEENS4_14SM90_TMA_STOREES24_S26_S26_EEEvvEEEEvNT_6ParamsE)
        /*0be0*/ 	.short	0x0380
        /*0be2*/ 	.short	0x0800


	//----- nvinfo : EIATTR_SW_WAR
	.align		4
.L_56:
        /*0be4*/ 	.byte	0x04, 0x36
        /*0be6*/ 	.short	(.L_58 - .L_57)
.L_57:
        /*0be8*/ 	.word	0x00000008
.L_58:


//--------------------- .nv.callgraph             --------------------------
	.section	.nv.callgraph,"",@"SHT_CUDA_CALLGRAPH"
	.align	4
	.sectionentsize	8
	.align		4
        /*0000*/ 	.word	0x00000000
	.align		4
        /*0004*/ 	.word	0xffffffff
	.align		4
        /*0008*/ 	.word	index@(_ZN7cutlass13device_kernelINS_4gemm6kernel13GemmUniversalIN4cute5tupleIJiiiiEEENS1_10collective13CollectiveMmaINS1_35MainloopSm100TmaUmmaWarpSpecializedILi14ELi2ELi2ENS5_IJNS4_1CILi1EEESB_SB_EEEEENS5_IJNSA_ILi128EEENSA_ILi256EEENSA_ILi32EEEEEENS_12float_e5m2_tENS5_IJlSB_lEEENS_12float_e4m3_tESJ_NS4_8TiledMMAINS4_8MMA_AtomIJNS4_10MMA_TraitsINS4_19SM100_MMA_F8F6F4_SSEJSI_SK_fSE_SF_NS4_17integral_constantINS4_4UMMA5MajorELSR_0EEESS_NSP_INSQ_7ScaleInELST_0EEESU_EEEEEENS4_6LayoutISC_NS5_IJNSA_ILi0EEESY_SY_EEEEENS5_IJNS4_10UnderscoreES11_S11_EEEEENS4_13SM90_TMA_LOADENS4_14ComposedLayoutINS4_7SwizzleILi1ELi4ELi3EEENS4_18smem_ptr_flag_bitsILi8EEENSX_INS5_IJNSA_ILi8EEESG_EEENS5_IJSG_SB_EEEEEEEvNS4_8identityES14_S1E_vS1F_EENS_8epilogue10collective18CollectiveEpilogueINS1H_23Sm100TmaWarpSpecializedILi4ELi2ELi64ELb0ELb0EEEJSH_NS5_IJNSX_ISE_SB_EENSX_INSA_ILi64EEESB_EEEEESI_SJ_SI_SJ_NS1H_6fusion15FusionCallbacksIS1L_NS1Q_17LinearCombinationISI_fSI_fLNS_15FloatRoundStyleE2EEESH_S1P_JEEENS4_5SM1004TMEM4LOAD26SM100_TMEM_LOAD_32dp32b64xES14_NS15_INS16_ILi2ELi4ELi3EEES19_NSX_INS5_IJS1A_S1N_EEENS5_IJS1N_SB_EEEEEEENS4_39AutoVectorizingCopyWithAssumedAlignmentILi128EEENS4_14SM90_TMA_STOREES24_S26_S26_EEEvvEEEEvNT_6ParamsE)
	.align		4
        /*000c*/ 	.word	index@(__assertfail)
	.align		4
        /*0010*/ 	.word	0x00000000
	.align		4
        /*0014*/ 	.word	0xfffffffe
	.align		4
        /*0018*/ 	.word	0x00000000
	.align		4
        /*001c*/ 	.word	0xfffffffd
	.align		4
        /*0020*/ 	.word	0x00000000
	.align		4
        /*0024*/ 	.word	0xfffffffc


//--------------------- .nv.constant4             --------------------------
	.section	.nv.constant4,"a",@progbits
	.align	8
	.align		8
.nv.constant4:
        /*0000*/ 	.dword	__assertfail
	.align		8
        /*0008*/ 	.dword	__unnamed_1
	.align		8
        /*0010*/ 	.dword	__unnamed_2
	.align		8
        /*0018*/ 	.dword	__unnamed_3
	.align		8
        /*0020*/ 	.dword	_ZN40_INTERNAL_9ef61759_4_k_cu_735bf091_215434cuda3std3__45__cpo5beginE
	.align		8
        /*0028*/ 	.dword	_ZN40_INTERNAL_9ef61759_4_k_cu_735bf091_215434cuda3std3__45__cpo3endE
	.align		8
        /*0030*/ 	.dword	_ZN40_INTERNAL_9ef61759_4_k_cu_735bf091_215434cuda3std3__45__cpo6cbeginE
	.align		8
        /*0038*/ 	.dword	_ZN40_INTERNAL_9ef61759_4_k_cu_735bf091_215434cuda3std3__45__cpo4cendE
	.align		8
        /*0040*/ 	.dword	_ZN40_INTERNAL_9ef61759_4_k_cu_735bf091_215434cuda3std3__442_GLOBAL__N__9ef61759_4_k_cu_735bf091_215436ignoreE
	.align		8
        /*0048*/ 	.dword	_ZN40_INTERNAL_9ef61759_4_k_cu_735bf091_215434cuda3std3__419piecewise_constructE
	.align		8
        /*0050*/ 	.dword	_ZN40_INTERNAL_9ef61759_4_k_cu_735bf091_215434cuda3std3__48in_placeE
	.align		8
        /*0058*/ 	.dword	_ZN40_INTERNAL_9ef61759_4_k_cu_735bf091_215434cuda3std6ranges3__45__cpo4swapE
	.align		8
        /*0060*/ 	.dword	_ZN40_INTERNAL_9ef61759_4_k_cu_735bf091_215434cuda3std6ranges3__45__cpo9iter_moveE
	.align		8
        /*0068*/ 	.dword	_ZN40_INTERNAL_9ef61759_4_k_cu_735bf091_215434cute7productE
	.align		8
        /*0070*/ 	.dword	_ZN40_INTERNAL_9ef61759_4_k_cu_735bf091_215434cute1_E
	.align		8
        /*0078*/ 	.dword	$str$25
	.align		8
        /*0080*/ 	.dword	$str$26
	.align		8
        /*0088*/ 	.dword	$str$27
	.align		8
        /*0090*/ 	.dword	$str$28


//--------------------- .text._ZN7cutlass13device_kernelINS_4gemm6kernel13GemmUniversalIN4cute5tupleIJiiiiEEENS1_10collective13CollectiveMmaINS1_35MainloopSm100TmaUmmaWarpSpecializedILi14ELi2ELi2ENS5_IJNS4_1CILi1EEESB_SB_EEEEENS5_IJNSA_ILi128EEENSA_ILi256EEENSA_ILi32EEEEEENS_12float_e5m2_tENS5_IJlSB_lEEENS_12float_e4m3_tESJ_NS4_8TiledMMAINS4_8MMA_AtomIJNS4_10MMA_TraitsINS4_19SM100_MMA_F8F6F4_SSEJSI_SK_fSE_SF_NS4_17integral_constantINS4_4UMMA5MajorELSR_0EEESS_NSP_INSQ_7ScaleInELST_0EEESU_EEEEEENS4_6LayoutISC_NS5_IJNSA_ILi0EEESY_SY_EEEEENS5_IJNS4_10UnderscoreES11_S11_EEEEENS4_13SM90_TMA_LOADENS4_14ComposedLayoutINS4_7SwizzleILi1ELi4ELi3EEENS4_18smem_ptr_flag_bitsILi8EEENSX_INS5_IJNSA_ILi8EEESG_EEENS5_IJSG_SB_EEEEEEEvNS4_8identityES14_S1E_vS1F_EENS_8epilogue10collective18CollectiveEpilogueINS1H_23Sm100TmaWarpSpecializedILi4ELi2ELi64ELb0ELb0EEEJSH_NS5_IJNSX_ISE_SB_EENSX_INSA_ILi64EEESB_EEEEESI_SJ_SI_SJ_NS1H_6fusion15FusionCallbacksIS1L_NS1Q_17LinearCombinationISI_fSI_fLNS_15FloatRoundStyleE2EEESH_S1P_JEEENS4_5SM1004TMEM4LOAD26SM100_TMEM_LOAD_32dp32b64xES14_NS15_INS16_ILi2ELi4ELi3EEES19_NSX_INS5_IJS1A_S1N_EEENS5_IJS1N_SB_EEEEEEENS4_39AutoVectorizingCopyWithAssumedAlignmentILi128EEENS4_14SM90_TMA_STOREES24_S26_S26_EEEvvEEEEvNT_6ParamsE --------------------------
	.section	.text._ZN7cutlass13device_kernelINS_4gemm6kernel13GemmUniversalIN4cute5tupleIJiiiiEEENS1_10collective13CollectiveMmaINS1_35MainloopSm100TmaUmmaWarpSpecializedILi14ELi2ELi2ENS5_IJNS4_1CILi1EEESB_SB_EEEEENS5_IJNSA_ILi128EEENSA_ILi256EEENSA_ILi32EEEEEENS_12float_e5m2_tENS5_IJlSB_lEEENS_12float_e4m3_tESJ_NS4_8TiledMMAINS4_8MMA_AtomIJNS4_10MMA_TraitsINS4_19SM100_MMA_F8F6F4_SSEJSI_SK_fSE_SF_NS4_17integral_constantINS4_4UMMA5MajorELSR_0EEESS_NSP_INSQ_7ScaleInELST_0EEESU_EEEEEENS4_6LayoutISC_NS5_IJNSA_ILi0EEESY_SY_EEEEENS5_IJNS4_10UnderscoreES11_S11_EEEEENS4_13SM90_TMA_LOADENS4_14ComposedLayoutINS4_7SwizzleILi1ELi4ELi3EEENS4_18smem_ptr_flag_bitsILi8EEENSX_INS5_IJNSA_ILi8EEESG_EEENS5_IJSG_SB_EEEEEEEvNS4_8identityES14_S1E_vS1F_EENS_8epilogue10collective18CollectiveEpilogueINS1H_23Sm100TmaWarpSpecializedILi4ELi2ELi64ELb0ELb0EEEJSH_NS5_IJNSX_ISE_SB_EENSX_INSA_ILi64EEESB_EEEEESI_SJ_SI_SJ_NS1H_6fusion15FusionCallbacksIS1L_NS1Q_17LinearCombinationISI_fSI_fLNS_15FloatRoundStyleE2EEESH_S1P_JEEENS4_5SM1004TMEM4LOAD26SM100_TMEM_LOAD_32dp32b64xES14_NS15_INS16_ILi2ELi4ELi3EEES19_NSX_INS5_IJS1A_S1N_EEENS5_IJS1N_SB_EEEEEEENS4_39AutoVectorizingCopyWithAssumedAlignmentILi128EEENS4_14SM90_TMA_STOREES24_S26_S26_EEEvvEEEEvNT_6ParamsE,"ax",@progbits
	.align	128
.text._ZN7cutlass13device_kernelINS_4gemm6kernel13GemmUniversalIN4cute5tupleIJiiiiEEENS1_10collective13CollectiveMmaINS1_35MainloopSm100TmaUmmaWarpSpecializedILi14ELi2ELi2ENS5_IJNS4_1CILi1EEESB_SB_EEEEENS5_IJNSA_ILi128EEENSA_ILi256EEENSA_ILi32EEEEEENS_12float_e5m2_tENS5_IJlSB_lEEENS_12float_e4m3_tESJ_NS4_8TiledMMAINS4_8MMA_AtomIJNS4_10MMA_TraitsINS4_19SM100_MMA_F8F6F4_SSEJSI_SK_fSE_SF_NS4_17integral_constantINS4_4UMMA5MajorELSR_0EEESS_NSP_INSQ_7ScaleInELST_0EEESU_EEEEEENS4_6LayoutISC_NS5_IJNSA_ILi0EEESY_SY_EEEEENS5_IJNS4_10UnderscoreES11_S11_EEEEENS4_13SM90_TMA_LOADENS4_14ComposedLayoutINS4_7SwizzleILi1ELi4ELi3EEENS4_18smem_ptr_flag_bitsILi8EEENSX_INS5_IJNSA_ILi8EEESG_EEENS5_IJSG_SB_EEEEEEEvNS4_8identityES14_S1E_vS1F_EENS_8epilogue10collective18CollectiveEpilogueINS1H_23Sm100TmaWarpSpecializedILi4ELi2ELi64ELb0ELb0EEEJSH_NS5_IJNSX_ISE_SB_EENSX_INSA_ILi64EEESB_EEEEESI_SJ_SI_SJ_NS1H_6fusion15FusionCallbacksIS1L_NS1Q_17LinearCombinationISI_fSI_fLNS_15FloatRoundStyleE2EEESH_S1P_JEEENS4_5SM1004TMEM4LOAD26SM100_TMEM_LOAD_32dp32b64xES14_NS15_INS16_ILi2ELi4ELi3EEES19_NSX_INS5_IJS1A_S1N_EEENS5_IJS1N_SB_EEEEEEENS4_39AutoVectorizingCopyWithAssumedAlignmentILi128EEENS4_14SM90_TMA_STOREES24_S26_S26_EEEvvEEEEvNT_6ParamsE:
        .type           _ZN7cutlass13device_kernelINS_4gemm6kernel13GemmUniversalIN4cute5tupleIJiiiiEEENS1_10collective13CollectiveMmaINS1_35MainloopSm100TmaUmmaWarpSpecializedILi14ELi2ELi2ENS5_IJNS4_1CILi1EEESB_SB_EEEEENS5_IJNSA_ILi128EEENSA_ILi256EEENSA_ILi32EEEEEENS_12float_e5m2_tENS5_IJlSB_lEEENS_12float_e4m3_tESJ_NS4_8TiledMMAINS4_8MMA_AtomIJNS4_10MMA_TraitsINS4_19SM100_MMA_F8F6F4_SSEJSI_SK_fSE_SF_NS4_17integral_constantINS4_4UMMA5MajorELSR_0EEESS_NSP_INSQ_7ScaleInELST_0EEESU_EEEEEENS4_6LayoutISC_NS5_IJNSA_ILi0EEESY_SY_EEEEENS5_IJNS4_10UnderscoreES11_S11_EEEEENS4_13SM90_TMA_LOADENS4_14ComposedLayoutINS4_7SwizzleILi1ELi4ELi3EEENS4_18smem_ptr_flag_bitsILi8EEENSX_INS5_IJNSA_ILi8EEESG_EEENS5_IJSG_SB_EEEEEEEvNS4_8identityES14_S1E_vS1F_EENS_8epilogue10collective18CollectiveEpilogueINS1H_23Sm100TmaWarpSpecializedILi4ELi2ELi64ELb0ELb0EEEJSH_NS5_IJNSX_ISE_SB_EENSX_INSA_ILi64EEESB_EEEEESI_SJ_SI_SJ_NS1H_6fusion15FusionCallbacksIS1L_NS1Q_17LinearCombinationISI_fSI_fLNS_15FloatRoundStyleE2EEESH_S1P_JEEENS4_5SM1004TMEM4LOAD26SM100_TMEM_LOAD_32dp32b64xES14_NS15_INS16_ILi2ELi4ELi3EEES19_NSX_INS5_IJS1A_S1N_EEENS5_IJS1N_SB_EEEEEEENS4_39AutoVectorizingCopyWithAssumedAlignmentILi128EEENS4_14SM90_TMA_STOREES24_S26_S26_EEEvvEEEEvNT_6ParamsE,@function
        .size           _ZN7cutlass13device_kernelINS_4gemm6kernel13GemmUniversalIN4cute5tupleIJiiiiEEENS1_10collective13CollectiveMmaINS1_35MainloopSm100TmaUmmaWarpSpecializedILi14ELi2ELi2ENS5_IJNS4_1CILi1EEESB_SB_EEEEENS5_IJNSA_ILi128EEENSA_ILi256EEENSA_ILi32EEEEEENS_12float_e5m2_tENS5_IJlSB_lEEENS_12float_e4m3_tESJ_NS4_8TiledMMAINS4_8MMA_AtomIJNS4_10MMA_TraitsINS4_19SM100_MMA_F8F6F4_SSEJSI_SK_fSE_SF_NS4_17integral_constantINS4_4UMMA5MajorELSR_0EEESS_NSP_INSQ_7ScaleInELST_0EEESU_EEEEEENS4_6LayoutISC_NS5_IJNSA_ILi0EEESY_SY_EEEEENS5_IJNS4_10UnderscoreES11_S11_EEEEENS4_13SM90_TMA_LOADENS4_14ComposedLayoutINS4_7SwizzleILi1ELi4ELi3EEENS4_18smem_ptr_flag_bitsILi8EEENSX_INS5_IJNSA_ILi8EEESG_EEENS5_IJSG_SB_EEEEEEEvNS4_8identityES14_S1E_vS1F_EENS_8epilogue10collective18CollectiveEpilogueINS1H_23Sm100TmaWarpSpecializedILi4ELi2ELi64ELb0ELb0EEEJSH_NS5_IJNSX_ISE_SB_EENSX_INSA_ILi64EEESB_EEEEESI_SJ_SI_SJ_NS1H_6fusion15FusionCallbacksIS1L_NS1Q_17LinearCombinationISI_fSI_fLNS_15FloatRoundStyleE2EEESH_S1P_JEEENS4_5SM1004TMEM4LOAD26SM100_TMEM_LOAD_32dp32b64xES14_NS15_INS16_ILi2ELi4ELi3EEES19_NSX_INS5_IJS1A_S1N_EEENS5_IJS1N_SB_EEEEEEENS4_39AutoVectorizingCopyWithAssumedAlignmentILi128EEENS4_14SM90_TMA_STOREES24_S26_S26_EEEvvEEEEvNT_6ParamsE,(.L_x_198 - _ZN7cutlass13device_kernelINS_4gemm6kernel13GemmUniversalIN4cute5tupleIJiiiiEEENS1_10collective13CollectiveMmaINS1_35MainloopSm100TmaUmmaWarpSpecializedILi14ELi2ELi2ENS5_IJNS4_1CILi1EEESB_SB_EEEEENS5_IJNSA_ILi128EEENSA_ILi256EEENSA_ILi32EEEEEENS_12float_e5m2_tENS5_IJlSB_lEEENS_12float_e4m3_tESJ_NS4_8TiledMMAINS4_8MMA_AtomIJNS4_10MMA_TraitsINS4_19SM100_MMA_F8F6F4_SSEJSI_SK_fSE_SF_NS4_17integral_constantINS4_4UMMA5MajorELSR_0EEESS_NSP_INSQ_7ScaleInELST_0EEESU_EEEEEENS4_6LayoutISC_NS5_IJNSA_ILi0EEESY_SY_EEEEENS5_IJNS4_10UnderscoreES11_S11_EEEEENS4_13SM90_TMA_LOADENS4_14ComposedLayoutINS4_7SwizzleILi1ELi4ELi3EEENS4_18smem_ptr_flag_bitsILi8EEENSX_INS5_IJNSA_ILi8EEESG_EEENS5_IJSG_SB_EEEEEEEvNS4_8identityES14_S1E_vS1F_EENS_8epilogue10collective18CollectiveEpilogueINS1H_23Sm100TmaWarpSpecializedILi4ELi2ELi64ELb0ELb0EEEJSH_NS5_IJNSX_ISE_SB_EENSX_INSA_ILi64EEESB_EEEEESI_SJ_SI_SJ_NS1H_6fusion15FusionCallbacksIS1L_NS1Q_17LinearCombinationISI_fSI_fLNS_15FloatRoundStyleE2EEESH_S1P_JEEENS4_5SM1004TMEM4LOAD26SM100_TMEM_LOAD_32dp32b64xES14_NS15_INS16_ILi2ELi4ELi3EEES19_NSX_INS5_IJS1A_S1N_EEENS5_IJS1N_SB_EEEEEEENS4_39AutoVectorizingCopyWithAssumedAlignmentILi128EEENS4_14SM90_TMA_STOREES24_S26_S26_EEEvvEEEEvNT_6ParamsE)
        .other          _ZN7cutlass13device_kernelINS_4gemm6kernel13GemmUniversalIN4cute5tupleIJiiiiEEENS1_10collective13CollectiveMmaINS1_35MainloopSm100TmaUmmaWarpSpecializedILi14ELi2ELi2ENS5_IJNS4_1CILi1EEESB_SB_EEEEENS5_IJNSA_ILi128EEENSA_ILi256EEENSA_ILi32EEEEEENS_12float_e5m2_tENS5_IJlSB_lEEENS_12float_e4m3_tESJ_NS4_8TiledMMAINS4_8MMA_AtomIJNS4_10MMA_TraitsINS4_19SM100_MMA_F8F6F4_SSEJSI_SK_fSE_SF_NS4_17integral_constantINS4_4UMMA5MajorELSR_0EEESS_NSP_INSQ_7ScaleInELST_0EEESU_EEEEEENS4_6LayoutISC_NS5_IJNSA_ILi0EEESY_SY_EEEEENS5_IJNS4_10UnderscoreES11_S11_EEEEENS4_13SM90_TMA_LOADENS4_14ComposedLayoutINS4_7SwizzleILi1ELi4ELi3EEENS4_18smem_ptr_flag_bitsILi8EEENSX_INS5_IJNSA_ILi8EEESG_EEENS5_IJSG_SB_EEEEEEEvNS4_8identityES14_S1E_vS1F_EENS_8epilogue10collective18CollectiveEpilogueINS1H_23Sm100TmaWarpSpecializedILi4ELi2ELi64ELb0ELb0EEEJSH_NS5_IJNSX_ISE_SB_EENSX_INSA_ILi64EEESB_EEEEESI_SJ_SI_SJ_NS1H_6fusion15FusionCallbacksIS1L_NS1Q_17LinearCombinationISI_fSI_fLNS_15FloatRoundStyleE2EEESH_S1P_JEEENS4_5SM1004TMEM4LOAD26SM100_TMEM_LOAD_32dp32b64xES14_NS15_INS16_ILi2ELi4ELi3EEES19_NSX_INS5_IJS1A_S1N_EEENS5_IJS1N_SB_EEEEEEENS4_39AutoVectorizingCopyWithAssumedAlignmentILi128EEENS4_14SM90_TMA_STOREES24_S26_S26_EEEvvEEEEvNT_6ParamsE,@"STO_CUDA_ENTRY STV_DEFAULT"
_ZN7cutlass13device_kernelINS_4gemm6kernel13GemmUniversalIN4cute5tupleIJiiiiEEENS1_10collective13CollectiveMmaINS1_35MainloopSm100TmaUmmaWarpSpecializedILi14ELi2ELi2ENS5_IJNS4_1CILi1EEESB_SB_EEEEENS5_IJNSA_ILi128EEENSA_ILi256EEENSA_ILi32EEEEEENS_12float_e5m2_tENS5_IJlSB_lEEENS_12float_e4m3_tESJ_NS4_8TiledMMAINS4_8MMA_AtomIJNS4_10MMA_TraitsINS4_19SM100_MMA_F8F6F4_SSEJSI_SK_fSE_SF_NS4_17integral_constantINS4_4UMMA5MajorELSR_0EEESS_NSP_INSQ_7ScaleInELST_0EEESU_EEEEEENS4_6LayoutISC_NS5_IJNSA_ILi0EEESY_SY_EEEEENS5_IJNS4_10UnderscoreES11_S11_EEEEENS4_13SM90_TMA_LOADENS4_14ComposedLayoutINS4_7SwizzleILi1ELi4ELi3EEENS4_18smem_ptr_flag_bitsILi8EEENSX_INS5_IJNSA_ILi8EEESG_EEENS5_IJSG_SB_EEEEEEEvNS4_8identityES14_S1E_vS1F_EENS_8epilogue10collective18CollectiveEpilogueINS1H_23Sm100TmaWarpSpecializedILi4ELi2ELi64ELb0ELb0EEEJSH_NS5_IJNSX_ISE_SB_EENSX_INSA_ILi64EEESB_EEEEESI_SJ_SI_SJ_NS1H_6fusion15FusionCallbacksIS1L_NS1Q_17LinearCombinationISI_fSI_fLNS_15FloatRoundStyleE2EEESH_S1P_JEEENS4_5SM1004TMEM4LOAD26SM100_TMEM_LOAD_32dp32b64xES14_NS15_INS16_ILi2ELi4ELi3EEES19_NSX_INS5_IJS1A_S1N_EEENS5_IJS1N_SB_EEEEEEENS4_39AutoVectorizingCopyWithAssumedAlignmentILi128EEENS4_14SM90_TMA_STOREES24_S26_S26_EEEvvEEEEvNT_6ParamsE:
[----:B------:R-:W1:Y:S01]  /*0000*/  LDC R1, c[0x0][0x37c] ;  /* 0x0000df00ff017b82 */ /* 0x000e620000000800 */
[----:B------:R-:W2:Y:S01]  /*0010*/  S2R R185, SR_TID.X ;  /* 0x0000000000b97919 */ /* 0x000ea20000002100 */
[----:B------:R-:W3:Y:S01]  /*0020*/  LDCU.64 UR4, c[0x0][0x890] ;  /* 0x00011200ff0477ac */ /* 0x000ee20008000a00 */
[----:B------:R-:W-:Y:S02]  /*0030*/  PRMT R171, RZ, 0x7610, R171 ;  /* 0x00007610ffab7816 */ /* 0x000fe400000000ab */
[----:B------:R-:W-:Y:S01]  /*0040*/  ELECT P5, URZ, PT ;  /* 0x0000000000ff782f */ /* 0x000fe200038a0000 */
[----:B------:R-:W4:Y:S01]  /*0050*/  LDCU.64 UR46, c[0x0][0x358] ;  /* 0x00006b00ff2e77ac */ /* 0x000f220008000a00 */
[----:B---3--:R-:W-:-:S04]  /*0060*/  UISETP.NE.U32.AND UP0, UPT, UR4, URZ, UPT ;  /* 0x000000ff0400728c */ /* 0x008fc8000bf05070 */
[----:B------:R-:W-:Y:S01]  /*0070*/  UISETP.NE.AND.EX UP0, UPT, UR5, URZ, UPT, UP0 ;  /* 0x000000ff0500728c */ /* 0x000fe2000bf05300 */
[----:B--2---:R-:W-:-:S05]  /*0080*/  SHF.R.U32.HI R173, RZ, 0x5, R185 ;  /* 0x00000005ffad7819 */ /* 0x004fca00000116b9 */
[----:B------:R-:W2:Y:S02]  /*0090*/  SHFL.IDX PT, R0, R173, RZ, 0x1f ;  /* 0x00001fffad007589 */ /* 0x000ea400000e0000 */
[----:B--2---:R-:W-:Y:S01]  /*00a0*/  R2UR UR8, R0 ;  /* 0x00000000000872ca */ /* 0x004fe200000e0000 */
[----:B-1--4-:R-:W-:-:S14]  /*00b0*/  BRA.U UP0, `(.L_x_0) ;  /* 0x00000001002c7547 */ /* 0x012fdc000b800000 */
[----:B------:R-:W1:Y:S02]  /*00c0*/  LDCU.64 UR6, c[0x0][0x888] ;  /* 0x00011100ff0677ac */ /* 0x000e640008000a00 */
[----:B-1----:R-:W-:-:S04]  /*00d0*/  UISETP.NE.U32.AND UP0, UPT, UR6, URZ, UPT ;  /* 0x000000ff0600728c */ /* 0x002fc8000bf05070 */
[----:B------:R-:W-:-:S09]  /*00e0*/  UISETP.NE.AND.EX UP0, UPT, UR7, URZ, UPT, UP0 ;  /* 0x000000ff0700728c */ /* 0x000fd2000bf05300 */
[----:B------:R-:W-:Y:S05]  /*00f0*/  BRA.U !UP0, `(.L_x_1) ;  /* 0x0000000108107547 */ /* 0x000fea000b800000 */
[----:B------:R-:W1:Y:S02]  /*0100*/  LDC.64 R2, c[0x0][0x888] ;  /* 0x00022200ff027b82 */ /* 0x000e640000000a00 */
[----:B-1----:R1:W5:Y:S01]  /*0110*/  LDG.E R81, desc[UR46][R2.64] ;  /* 0x0000002e02517981 */ /* 0x002362000c1e1900 */
[----:B------:R-:W-:Y:S01]  /*0120*/  HFMA2 R171, -RZ, RZ, 0, 5.9604644775390625e-08 ;  /* 0x00000001ffab7431 */ /* 0x000fe200000001ff */
[----:B------:R-:W-:Y:S05]  /*0130*/  BRA `(.L_x_0) ;  /* 0x00000000000c7947 */ /* 0x000fea0003800000 */
.L_x_1:
[----:B------:R-:W1:Y:S01]  /*0140*/  LDCU UR6, c[0x0][0x880] ;  /* 0x00011000ff0677ac */ /* 0x000e620008000800 */
[----:B------:R-:W-:Y:S01]  /*0150*/  HFMA2 R171, -RZ, RZ, 0, 5.9604644775390625e-08 ;  /* 0x00000001ffab7431 */ /* 0x000fe200000001ff */
[----:B-1----:R-:W-:-:S07]  /*0160*/  MOV R81, UR6 ;  /* 0x0000000600517c02 */ /* 0x002fce0008000f00 */
.L_x_0:
[----:B------:R-:W2:Y:S02]  /*0170*/  LDCU.64 UR6, c[0x0][0x8b0] ;  /* 0x00011600ff0677ac */ /* 0x000ea40008000a00 */
[----:B--2---:R-:W-:-:S04]  /*0180*/  UISETP.NE.U32.AND UP0, UPT, UR6, URZ, UPT ;  /* 0x000000ff0600728c */ /* 0x004fc8000bf05070 */
[----:B------:R-:W-:-:S09]  /*0190*/  UISETP.NE.AND.EX UP0, UPT, UR7, URZ, UPT, UP0 ;  /* 0x000000ff0700728c */ /* 0x000fd2000bf05300 */
[----:B------:R-:W-:Y:S05]  /*01a0*/  BRA.U UP0, `(.L_x_2) ;  /* 0x0000000100247547 */ /* 0x000fea000b800000 */
[----:B------:R-:W2:Y:S02]  /*01b0*/  LDCU.64 UR6, c[0x0][0x8a8] ;  /* 0x00011500ff0677ac */ /* 0x000ea40008000a00 */
[----:B--2---:R-:W-:-:S04]  /*01c0*/  UISETP.NE.U32.AND UP0, UPT, UR6, URZ, UPT ;  /* 0x000000ff0600728c */ /* 0x004fc8000bf05070 */
[----:B------:R-:W-:-:S09]  /*01d0*/  UISETP.NE.AND.EX UP0, UPT, UR7, URZ, UPT, UP0 ;  /* 0x000000ff0700728c */ /* 0x000fd2000bf05300 */
[----:B------:R-:W-:Y:S05]  /*01e0*/  BRA.U !UP0, `(.L_x_3) ;  /* 0x00000001080c7547 */ /* 0x000fea000b800000 */
[----:B------:R-:W2:Y:S02]  /*01f0*/  LDC.64 R78, c[0x0][0x8a8] ;  /* 0x00022a00ff4e7b82 */ /* 0x000ea40000000a00 */
[----:B--2---:R2:W5:Y:S01]  /*0200*/  LDG.E R78, desc[UR46][R78.64] ;  /* 0x0000002e4e4e7981 */ /* 0x004562000c1e1900 */
[----:B------:R-:W-:Y:S05]  /*0210*/  BRA `(.L_x_2) ;  /* 0x0000000000087947 */ /* 0x000fea0003800000 */
.L_x_3:
[----:B------:R-:W2:Y:S02]  /*0220*/  LDCU UR6, c[0x0][0x8a0] ;  /* 0x00011400ff0677ac */ /* 0x000ea40008000800 */
[----:B--2---:R-:W-:Y:S02]  /*0230*/  MOV R78, UR6 ;  /* 0x00000006004e7c02 */ /* 0x004fe40008000f00 */
.L_x_2:
[----:B------:R-:W-:Y:S01]  /*0240*/  IMAD.U32 R0, RZ, RZ, UR8 ;  /* 0x00000008ff007e24 */ /* 0x000fe2000f8e00ff */
[----:B------:R-:W-:Y:S04]  /*0250*/  BSSY.RECONVERGENT B0, `(.L_x_4) ;  /* 0x000000c000007945 */ /* 0x000fe80003800200 */
[C---:B------:R-:W-:Y:S02]  /*0260*/  ISETP.NE.OR P1, PT, R0.reuse, 0x1, !P5 ;  /* 0x000000010000780c */ /* 0x040fe40006f25670 */
[----:B------:R-:W-:-:S11]  /*0270*/  ISETP.NE.OR P0, PT, R0, 0x3, !P5 ;  /* 0x000000030000780c */ /* 0x000fd60006f05670 */
[----:B------:R-:W-:Y:S05]  /*0280*/  @P1 BRA `(.L_x_5) ;  /* 0x0000000000201947 */ /* 0x000fea0003800000 */
[----:B------:R-:W3:Y:S02]  /*0290*/  LDCU.64 UR6, c[0x0][0x348] ;  /* 0x00006900ff0677ac */ /* 0x000ee40008000a00 */
[----:B---3--:R-:W-:Y:S02]  /*02a0*/  UIADD3 UR10, UP1, UPT, UR6, 0x80, URZ ;  /* 0x00000080060a7890 */ /* 0x008fe4000ff3e0ff */
[----:B------:R-:W-:Y:S02]  /*02b0*/  UIADD3 UR6, UP0, UPT, UR6, 0x180, URZ ;  /* 0x0000018006067890 */ /* 0x000fe4000ff1e0ff */
[----:B------:R-:W-:Y:S02]  /*02c0*/  UIADD3.X UR11, UPT, UPT, URZ, UR7, URZ, UP1, !UPT ;  /* 0x00000007ff0b7290 */ /* 0x000fe40008ffe4ff */
[----:B------:R-:W-:-:S07]  /*02d0*/  UIADD3.X UR7, UPT, UPT, URZ, UR7, URZ, UP0, !UPT ;  /* 0x00000007ff077290 */ /* 0x000fce00087fe4ff */
[----:B------:R3:W-:Y:S02]  /*02e0*/  UTMACCTL.PF [UR10] ;  /* 0x000000000a0079b9 */ /* 0x0007e40008040000 */
[----:B------:R3:W-:Y:S02]  /*02f0*/  UTMACCTL.PF [UR6] ;  /* 0x00000000060079b9 */ /* 0x0007e40008040000 */
[----:B---3--:R-:W-:Y:S01]  /*0300*/  NOP ;  /* 0x0000000000007918 */ /* 0x008fe20000000000 */
.L_x_5:
[----:B------:R-:W-:Y:S05]  /*0310*/  BSYNC.RECONVERGENT B0 ;  /* 0x0000000000007941 */ /* 0x000fea0003800200 */
.L_x_4:
[----:B------:R-:W-:Y:S04]  /*0320*/  BSSY.RECONVERGENT B0, `(.L_x_6) ;  /* 0x000000a000007945 */ /* 0x000fe80003800200 */
        /* <DEDUP_REMOVED lines=9> */
.L_x_7:
[----:B------:R-:W-:Y:S05]  /*03c0*/  BSYNC.RECONVERGENT B0 ;  /* 0x0000000000007941 */ /* 0x000fea0003800200 */
.L_x_6:
[----:B------:R-:W3:Y:S01]  /*03d0*/  LDCU.64 UR6, c[0x0][0x888] ;  /* 0x00011100ff0677ac */ /* 0x000ee20008000a00 */
[----:B------:R-:W-:Y:S02]  /*03e0*/  UISETP.EQ.U32.AND UP1, UPT, UR4, URZ, UPT ;  /* 0x000000ff0400728c */ /* 0x000fe4000bf22070 */
[----:B------:R-:W-:Y:S02]  /*03f0*/  UPLOP3.LUT UP2, UPT, UPT, UPT, UPT, 0x80, 0x8 ;  /* 0x000000000008789c */ /* 0x000fe40003f4f070 */
[----:B---3--:R-:W-:-:S04]  /*0400*/  UISETP.NE.U32.AND UP0, UPT, UR6, URZ, UPT ;  /* 0x000000ff0600728c */ /* 0x008fc8000bf05070 */
[----:B------:R-:W-:-:S04]  /*0410*/  UISETP.NE.AND.EX UP0, UPT, UR7, URZ, UPT, UP0 ;  /* 0x000000ff0700728c */ /* 0x000fc8000bf05300 */
[----:B------:R-:W-:-:S04]  /*0420*/  UISETP.EQ.OR.EX UP3, UPT, UR5, URZ, !UP0, UP1 ;  /* 0x000000ff0500728c */ /* 0x000fc8000c762710 */
[----:B------:R-:W-:-:S05]  /*0430*/  UP2UR UR50, UPR, URZ, 0x8 ;  /* 0x00000008ff327883 */ /* 0x000fca0008000000 */
[----:B------:R-:W-:Y:S07]  /*0440*/  BRA.U !UP3, `(.L_x_8) ;  /* 0x000000010b207547 */ /* 0x000fee000b800000 */
[----:B------:R-:W-:Y:S01]  /*0450*/  UISETP.NE.U32.AND UP2, UPT, UR4, URZ, UPT ;  /* 0x000000ff0400728c */ /* 0x000fe2000bf45070 */
[----:B-----5:R-:W-:Y:S01]  /*0460*/  FSETP.NEU.AND P0, PT, R81, RZ, PT ;  /* 0x000000ff5100720b */ /* 0x020fe20003f0d000 */
[----:B------:R-:W-:Y:S02]  /*0470*/  USEL UR4, URZ, 0xffffffff, UP0 ;  /* 0xffffffffff047887 */ /* 0x000fe40008000000 */
[----:B------:R-:W-:-:S10]  /*0480*/  UISETP.NE.AND.EX UP2, UPT, UR5, URZ, UPT, UP2 ;  /* 0x000000ff0500728c */ /* 0x000fd4000bf45320 */
[----:B------:R-:W-:Y:S01]  /*0490*/  VOTEU.ANY UP1, P0 ;  /* 0x0000000000ff7886 */ /* 0x000fe20000020100 */
[----:B------:R-:W-:-:S04]  /*04a0*/  @!UP2 USEL UR4, URZ, 0xffffffff, UP1 ;  /* 0xffffffffff04a887 */ /* 0x000fc80008800000 */
[----:B------:R-:W-:-:S04]  /*04b0*/  ULOP3.LUT UR4, UR4, 0x1, URZ, 0xc0, !UPT ;  /* 0x0000000104047892 */ /* 0x000fc8000f8ec0ff */
[----:B------:R-:W-:-:S11]  /*04c0*/  UISETP.NE.U32.AND UP2, UPT, UR4, 0x1, UPT ;  /* 0x000000010400788c */ /* 0x000fd6000bf45070 */
.L_x_8:
[----:B-1----:R-:W1:Y:S01]  /*04d0*/  SHFL.IDX PT, R2, R173, RZ, 0x1f ;  /* 0x00001fffad027589 */ /* 0x002e6200000e0000 */
[----:B------:R-:W-:-:S04]  /*04e0*/  UISETP.NE.AND UP1, UPT, UR8, 0x2, UPT ;  /* 0x000000020800788c */ /* 0x000fc8000bf25270 */
[----:B------:R-:W-:Y:S01]  /*04f0*/  USEL UR6, URZ, 0x1, UP1 ;  /* 0x00000001ff067887 */ /* 0x000fe20008800000 */
[----:B-1----:R-:W-:-:S13]  /*0500*/  ISETP.NE.AND P0, PT, R2, RZ, PT ;  /* 0x000000ff0200720c */ /* 0x002fda0003f05270 */
[----:B------:R-:W-:Y:S05]  /*0510*/  @P0 BRA `(.L_x_9) ;  /* 0x0000000000a40947 */ /* 0x000fea0003800000 */
[----:B------:R-:W-:Y:S01]  /*0520*/  ELECT P0, URZ, PT ;  /* 0x0000000000ff782f */ /* 0x000fe20003800000 */
[----:B------:R-:W-:-:S12]  /*0530*/  BSSY.RECONVERGENT B0, `(.L_x_9) ;  /* 0x0000027000007945 */ /* 0x000fd80003800200 */
[----:B------:R-:W-:Y:S05]  /*0540*/  @!P0 BRA `(.L_x_10) ;  /* 0x0000000000948947 */ /* 0x000fea0003800000 */
[----:B------:R-:W1:Y:S01]  /*0550*/  S2UR UR5, SR_CgaCtaId ;  /* 0x00000000000579c3 */ /* 0x000e620000008800 */
[----:B------:R-:W-:Y:S01]  /*0560*/  UMOV UR7, 0x400 ;  /* 0x0000040000077882 */ /* 0x000fe20000000000 */
[----:B------:R-:W-:Y:S02]  /*0570*/  UMOV UR4, 0x1 ;  /* 0x0000000100047882 */ /* 0x000fe40000000000 */
[----:B------:R-:W-:-:S04]  /*0580*/  UIADD3 UR10, UPT, UPT, -UR4, 0x100000, URZ ;  /* 0x00100000040a7890 */ /* 0x000fc8000fffe1ff */
[----:B------:R-:W-:Y:S02]  /*0590*/  USHF.L.U32 UR11, UR10, 0xb, URZ ;  /* 0x0000000b0a0b7899 */ /* 0x000fe400080006ff */
[----:B------:R-:W-:Y:S02]  /*05a0*/  USHF.L.U32 UR10, UR10, 0x1, URZ ;  /* 0x000000010a0a7899 */ /* 0x000fe400080006ff */
[----:B-1----:R-:W-:Y:S01]  /*05b0*/  ULEA UR5, UR5, UR7, 0x18 ;  /* 0x0000000705057291 */ /* 0x002fe2000f8ec0ff */
[----:B------:R-:W1:Y:S11]  /*05c0*/  FENCE.VIEW.ASYNC.S ;  /* 0x00000000000073c6 */ /* 0x000e760000000000 */
[----:B-1----:R1:W3:Y:S01]  /*05d0*/  SYNCS.EXCH.64 URZ, [UR5], UR10 ;  /* 0x0000000a05ff75b2 */ /* 0x0022e20008000100 */
[----:B------:R1:W4:Y:S01]  /*05e0*/  SYNCS.EXCH.64 URZ, [UR5+0x70], UR10 ;  /* 0x0000700a05ff75b2 */ /* 0x0003220008000100 */
[----:B------:R1:W1:Y:S01]  /*05f0*/  SYNCS.EXCH.64 URZ, [UR5+0x8], UR10 ;  /* 0x0000080a05ff75b2 */ /* 0x0002620008000100 */
        /* <DEDUP_REMOVED lines=25> */
[----:B---34-:R-:W-:Y:S01]  /*0790*/  NOP ;  /* 0x0000000000007918 */ /* 0x018fe20000000000 */
.L_x_10:
[----:B-1----:R-:W-:Y:S05]  /*07a0*/  BSYNC.RECONVERGENT B0 ;  /* 0x0000000000007941 */ /* 0x002fea0003800200 */
.L_x_9:
[----:B------:R-:W1:Y:S01]  /*07b0*/  SHFL.IDX PT, R2, R173, RZ, 0x1f ;  /* 0x00001fffad027589 */ /* 0x000e6200000e0000 */
[----:B------:R-:W-:Y:S01]  /*07c0*/  NOP ;  /* 0x0000000000007918 */ /* 0x000fe20000000000 */
[----:B-1----:R-:W-:-:S13]  /*07d0*/  ISETP.NE.AND P0, PT, R2, 0x1, PT ;  /* 0x000000010200780c */ /* 0x002fda0003f05270 */
[----:B------:R-:W-:Y:S05]  /*07e0*/  @P0 BRA `(.L_x_11) ;  /* 0x0000000000580947 */ /* 0x000fea0003800000 */
[----:B------:R-:W1:Y:S01]  /*07f0*/  S2UR UR7, SR_CgaCtaId ;  /* 0x00000000000779c3 */ /* 0x000e620000008800 */
[----:B------:R-:W-:Y:S01]  /*0800*/  UMOV UR9, 0x400 ;  /* 0x0000040000097882 */ /* 0x000fe20000000000 */
[----:B------:R-:W-:Y:S01]  /*0810*/  UMOV UR5, 0x20 ;  /* 0x0000002000057882 */ /* 0x000fe20000000000 */
[----:B------:R-:W-:Y:S01]  /*0820*/  UMOV UR4, 0x80 ;  /* 0x0000008000047882 */ /* 0x000fe20000000000 */
[----:B------:R-:W-:-:S04]  /*0830*/  UIADD3 UR10, UPT, UPT, -UR5, 0x100000, URZ ;  /* 0x00100000050a7890 */ /* 0x000fc8000fffe1ff */
[----:B------:R-:W-:Y:S02]  /*0840*/  USHF.L.U32 UR11, UR10, 0xb, URZ ;  /* 0x0000000b0a0b7899 */ /* 0x000fe400080006ff */
[----:B------:R-:W-:Y:S02]  /*0850*/  USHF.L.U32 UR10, UR10, 0x1, URZ ;  /* 0x000000010a0a7899 */ /* 0x000fe400080006ff */
[----:B------:R-:W-:-:S04]  /*0860*/  UIADD3 UR4, UPT, UPT, -UR4, 0x100000, URZ ;  /* 0x0010000004047890 */ /* 0x000fc8000fffe1ff */
[----:B------:R-:W-:Y:S02]  /*0870*/  USHF.L.U32 UR5, UR4, 0xb, URZ ;  /* 0x0000000b04057899 */ /* 0x000fe400080006ff */
[----:B------:R-:W-:Y:S01]  /*0880*/  USHF.L.U32 UR4, UR4, 0x1, URZ ;  /* 0x0000000104047899 */ /* 0x000fe200080006ff */
[----:B------:R-:W-:Y:S01]  /*0890*/  ELECT P0, URZ, PT ;  /* 0x0000000000ff782f */ /* 0x000fe20003800000 */
[----:B-1----:R-:W-:Y:S01]  /*08a0*/  ULEA UR7, UR7, UR9, 0x18 ;  /* 0x0000000907077291 */ /* 0x002fe2000f8ec0ff */
[----:B------:R-:W1:Y:S11]  /*08b0*/  FENCE.VIEW.ASYNC.S ;  /* 0x00000000000073c6 */ /* 0x000e760000000000 */
[----:B-1----:R1:W3:Y:S01]  /*08c0*/  SYNCS.EXCH.64 URZ, [UR7+0xe0], UR10 ;  /* 0x0000e00a07ff75b2 */ /* 0x0022e20008000100 */
[----:B------:R1:W4:Y:S01]  /*08d0*/  SYNCS.EXCH.64 URZ, [UR7+0x100], UR4 ;  /* 0x0001000407ff75b2 */ /* 0x0003220008000100 */
[----:B------:R1:W1:Y:S01]  /*08e0*/  SYNCS.EXCH.64 URZ, [UR7+0xe8], UR10 ;  /* 0x0000e80a07ff75b2 */ /* 0x0002620008000100 */
[----:B------:R1:W1:Y:S01]  /*08f0*/  SYNCS.EXCH.64 URZ, [UR7+0x108], UR4 ;  /* 0x0001080407ff75b2 */ /* 0x0002620008000100 */
[----:B------:R1:W1:Y:S01]  /*0900*/  SYNCS.EXCH.64 URZ, [UR7+0xf0], UR10 ;  /* 0x0000f00a07ff75b2 */ /* 0x0002620008000100 */
[----:B------:R1:W1:Y:S01]  /*0910*/  SYNCS.EXCH.64 URZ, [UR7+0x110], UR4 ;  /* 0x0001100407ff75b2 */ /* 0x0002620008000100 */
[----:B------:R1:W1:Y:S01]  /*0920*/  SYNCS.EXCH.64 URZ, [UR7+0xf8], UR10 ;  /* 0x0000f80a07ff75b2 */ /* 0x0002620008000100 */
[----:B------:R1:W1:Y:S01]  /*0930*/  SYNCS.EXCH.64 URZ, [UR7+0x118], UR4 ;  /* 0x0001180407ff75b2 */ /* 0x0002620008000100 */
[----:B------:R-:W-:Y:S01]  /*0940*/  NOP ;  /* 0x0000000000007918 */ /* 0x000fe20000000000 */
.L_x_11:
[----:B------:R-:W2:Y:S01]  /*0950*/  SHFL.IDX PT, R2, R173, RZ, 0x1f ;  /* 0x00001fffad027589 */ /* 0x000ea200000e0000 */
[----:B------:R-:W-:Y:S01]  /*0960*/  NOP ;  /* 0x0000000000007918 */ /* 0x000fe20000000000 */
[----:B--2---:R-:W-:-:S13]  /*0970*/  ISETP.NE.AND P0, PT, R2, 0x3, PT ;  /* 0x000000030200780c */ /* 0x004fda0003f05270 */
[----:B------:R-:W-:Y:S05]  /*0980*/  @P0 BRA `(.L_x_12) ;  /* 0x0000000000300947 */ /* 0x000fea0003800000 */
[----:B-1----:R-:W1:Y:S01]  /*0990*/  S2UR UR5, SR_CgaCtaId ;  /* 0x00000000000579c3 */ /* 0x002e620000008800 */
[----:B------:R-:W-:Y:S01]  /*09a0*/  UMOV UR7, 0x400 ;  /* 0x0000040000077882 */ /* 0x000fe20000000000 */
[----:B------:R-:W-:Y:S01]  /*09b0*/  UMOV UR4, 0x20 ;  /* 0x0000002000047882 */ /* 0x000fe20000000000 */
[----:B------:R-:W-:Y:S01]  /*09c0*/  ELECT P0, URZ, PT ;  /* 0x0000000000ff782f */ /* 0x000fe20003800000 */
[----:B------:R-:W-:-:S04]  /*09d0*/  UIADD3 UR10, UPT, UPT, -UR4, 0x100000, URZ ;  /* 0x00100000040a7890 */ /* 0x000fc8000fffe1ff */
[----:B------:R-:W-:Y:S02]  /*09e0*/  USHF.L.U32 UR11, UR10, 0xb, URZ ;  /* 0x0000000b0a0b7899 */ /* 0x000fe400080006ff */
[----:B------:R-:W-:Y:S02]  /*09f0*/  USHF.L.U32 UR10, UR10, 0x1, URZ ;  /* 0x000000010a0a7899 */ /* 0x000fe400080006ff */
[----:B-1----:R-:W-:Y:S01]  /*0a00*/  ULEA UR5, UR5, UR7, 0x18 ;  /* 0x0000000705057291 */ /* 0x002fe2000f8ec0ff */
[----:B------:R-:W1:Y:S11]  /*0a10*/  FENCE.VIEW.ASYNC.S ;  /* 0x00000000000073c6 */ /* 0x000e760000000000 */
[----:B-1----:R2:W1:Y:S01]  /*0a20*/  SYNCS.EXCH.64 URZ, [UR5+0x120], UR10 ;  /* 0x0001200a05ff75b2 */ /* 0x0024620008000100 */
[----:B------:R2:W1:Y:S02]  /*0a30*/  SYNCS.EXCH.64 URZ, [UR5+0x128], UR10 ;  /* 0x0001280a05ff75b2 */ /* 0x0004640008000100 */
[----:B--2---:R-:W-:Y:S01]  /*0a40*/  NOP ;  /* 0x0000000000007918 */ /* 0x004fe20000000000 */
.L_x_12:
[----:B------:R-:W2:Y:S01]  /*0a50*/  SHFL.IDX PT, R2, R173, RZ, 0x1f ;  /* 0x00001fffad027589 */ /* 0x000ea200000e0000 */
[----:B------:R-:W-:Y:S01]  /*0a60*/  NOP ;  /* 0x0000000000007918 */ /* 0x000fe20000000000 */
[----:B--2---:R-:W-:-:S13]  /*0a70*/  ISETP.NE.AND P0, PT, R2, 0x4, PT ;  /* 0x000000040200780c */ /* 0x004fda0003f05270 */
[----:B------:R-:W-:Y:S05]  /*0a80*/  @P0 BRA `(.L_x_13) ;  /* 0x00000000004c0947 */ /* 0x000fea0003800000 */
[----:B-1----:R-:W1:Y:S01]  /*0a90*/  S2UR UR5, SR_CgaCtaId ;  /* 0x00000000000579c3 */ /* 0x002e620000008800 */
[----:B------:R-:W-:Y:S01]  /*0aa0*/  UMOV UR9, 0x100 ;  /* 0x0000010000097882 */ /* 0x000fe20000000000 */
[----:B------:R-:W-:Y:S01]  /*0ab0*/  UMOV UR7, 0x400 ;  /* 0x0000040000077882 */ /* 0x000fe20000000000 */
[----:B------:R-:W-:Y:S01]  /*0ac0*/  USEL UR9, UR9, 0xe0, UP2 ;  /* 0x000000e009097887 */ /* 0x000fe20009000000 */
[----:B------:R-:W-:Y:S01]  /*0ad0*/  UMOV UR4, 0x1 ;  /* 0x0000000100047882 */ /* 0x000fe20000000000 */
[----:B------:R-:W-:Y:S01]  /*0ae0*/  ELECT P0, URZ, PT ;  /* 0x0000000000ff782f */ /* 0x000fe20003800000 */
[----:B------:R-:W-:-:S04]  /*0af0*/  UIADD3 UR10, UPT, UPT, -UR4, 0x100000, URZ ;  /* 0x00100000040a7890 */ /* 0x000fc8000fffe1ff */
[----:B------:R-:W-:Y:S02]  /*0b00*/  USHF.L.U32 UR11, UR10, 0xb, URZ ;  /* 0x0000000b0a0b7899 */ /* 0x000fe400080006ff */
[----:B------:R-:W-:Y:S02]  /*0b10*/  USHF.L.U32 UR10, UR10, 0x1, URZ ;  /* 0x000000010a0a7899 */ /* 0x000fe400080006ff */
[----:B------:R-:W-:-:S04]  /*0b20*/  UIADD3 UR12, UPT, UPT, -UR9, 0x100000, URZ ;  /* 0x00100000090c7890 */ /* 0x000fc8000fffe1ff */
[----:B------:R-:W-:Y:S02]  /*0b30*/  USHF.L.U32 UR13, UR12, 0xb, URZ ;  /* 0x0000000b0c0d7899 */ /* 0x000fe400080006ff */
[----:B------:R-:W-:Y:S02]  /*0b40*/  USHF.L.U32 UR12, UR12, 0x1, URZ ;  /* 0x000000010c0c7899 */ /* 0x000fe400080006ff */
[----:B-1----:R-:W-:Y:S01]  /*0b50*/  ULEA UR5, UR5, UR7, 0x18 ;  /* 0x0000000705057291 */ /* 0x002fe2000f8ec0ff */
[----:B------:R-:W1:Y:S11]  /*0b60*/  FENCE.VIEW.ASYNC.S ;  /* 0x00000000000073c6 */ /* 0x000e760000000000 */
[----:B-1----:R2:W1:Y:S01]  /*0b70*/  SYNCS.EXCH.64 URZ, [UR5+0x130], UR10 ;  /* 0x0001300a05ff75b2 */ /* 0x0024620008000100 */
[----:B------:R2:W1:Y:S01]  /*0b80*/  SYNCS.EXCH.64 URZ, [UR5+0x140], UR12 ;  /* 0x0001400c05ff75b2 */ /* 0x0004620008000100 */
[----:B------:R2:W1:Y:S01]  /*0b90*/  SYNCS.EXCH.64 URZ, [UR5+0x138], UR10 ;  /* 0x0001380a05ff75b2 */ /* 0x0004620008000100 */
[----:B------:R2:W1:Y:S02]  /*0ba0*/  SYNCS.EXCH.64 URZ, [UR5+0x148], UR12 ;  /* 0x0001480c05ff75b2 */ /* 0x0004640008000100 */
[----:B--2---:R-:W-:Y:S01]  /*0bb0*/  NOP ;  /* 0x0000000000007918 */ /* 0x004fe20000000000 */
.L_x_13:
[----:B------:R-:W2:Y:S01]  /*0bc0*/  SHFL.IDX PT, R2, R173, RZ, 0x1f ;  /* 0x00001fffad027589 */ /* 0x000ea200000e0000 */
[----:B------:R-:W-:Y:S01]  /*0bd0*/  NOP ;  /* 0x0000000000007918 */ /* 0x000fe20000000000 */
[----:B--2---:R-:W-:-:S13]  /*0be0*/  ISETP.NE.AND P0, PT, R2, 0x5, PT ;  /* 0x000000050200780c */ /* 0x004fda0003f05270 */
[----:B------:R-:W-:Y:S05]  /*0bf0*/  @P0 BRA `(.L_x_14) ;  /* 0x0000000000480947 */ /* 0x000fea0003800000 */
[----:B-1----:R-:W1:Y:S01]  /*0c00*/  S2UR UR7, SR_CgaCtaId ;  /* 0x00000000000779c3 */ /* 0x002e620000008800 */
        /* <DEDUP_REMOVED lines=12> */
[----:B-1----:R2:W1:Y:S01]  /*0cd0*/  SYNCS.EXCH.64 URZ, [UR7+0x150], UR10 ;  /* 0x0001500a07ff75b2 */ /* 0x0024620008000100 */
[----:B------:R2:W1:Y:S01]  /*0ce0*/  SYNCS.EXCH.64 URZ, [UR7+0x160], UR4 ;  /* 0x0001600407ff75b2 */ /* 0x0004620008000100 */
[----:B------:R2:W1:Y:S01]  /*0cf0*/  SYNCS.EXCH.64 URZ, [UR7+0x158], UR10 ;  /* 0x0001580a07ff75b2 */ /* 0x0004620008000100 */
[----:B------:R2:W1:Y:S02]  /*0d00*/  SYNCS.EXCH.64 URZ, [UR7+0x168], UR4 ;  /* 0x0001680407ff75b2 */ /* 0x0004640008000100 */
[----:B--2---:R-:W-:Y:S01]  /*0d10*/  NOP ;  /* 0x0000000000007918 */ /* 0x004fe20000000000 */
.L_x_14:
        /* <DEDUP_REMOVED lines=18> */
.L_x_15:
[----:B-1----:R-:W1:Y:S01]  /*0e40*/  S2UR UR5, SR_CTAID.X ;  /* 0x00000000000579c3 */ /* 0x002e620000002500 */
[----:B------:R-:W-:-:S05]  /*0e50*/  CS2R.32 R170, SR_CgaSize ;  /* 0x0000000000aa7805 */ /* 0x000fca0000008a00 */
[----:B------:R-:W-:-:S05]  /*0e60*/  IMAD R170, R170, -0xa0, RZ ;  /* 0xffffff60aaaa7824 */ /* 0x000fca00078e02ff */
[----:B------:R-:W-:-:S14]  /*0e70*/  R2UR UR9, R170 ;  /* 0x00000000aa0972ca */ /* 0x000fdc00000e0000 */
[----:B------:R-:W2:Y:S01]  /*0e80*/  LDCU UR9, c[0x0][UR9+0x2b0] ;  /* 0x00005600090977ac */ /* 0x000ea20008000800 */
[----:B------:R-:W-:Y:S01]  /*0e90*/  NOP ;  /* 0x0000000000007918 */ /* 0x000fe20000000000 */
[----:B------:R-:W-:-:S05]  /*0ea0*/  CS2R.32 R170, SR_CgaSize ;  /* 0x0000000000aa7805 */ /* 0x000fca0000008a00 */
[----:B------:R-:W-:-:S05]  /*0eb0*/  IMAD R170, R170, -0xa0, RZ ;  /* 0xffffff60aaaa7824 */ /* 0x000fca00078e02ff */
[----:B------:R-:W-:-:S14]  /*0ec0*/  R2UR UR7, R170 ;  /* 0x00000000aa0772ca */ /* 0x000fdc00000e0000 */
[----:B------:R-:W3:Y:S01]  /*0ed0*/  LDCU UR7, c[0x0][UR7+0x2b4] ;  /* 0x00005680070777ac */ /* 0x000ee20008000800 */
[----:B------:R-:W4:Y:S08]  /*0ee0*/  S2UR UR4, SR_CTAID.Y ;  /* 0x00000000000479c3 */ /* 0x000f300000002600 */
[----:B------:R-:W3:Y:S01]  /*0ef0*/  LDC R9, c[0x0][0xb24] ;  /* 0x0002c900ff097b82 */ /* 0x000ee20000000800 */
[----:B-1----:R-:W-:-:S02]  /*0f00*/  I2FP.F32.U32 R5, UR5 ;  /* 0x0000000500057c45 */ /* 0x002fc40008201000 */
[----:B------:R-:W-:-:S05]  /*0f10*/  CS2R.32 R3, SR_CgaSize ;  /* 0x0000000000037805 */ /* 0x000fca0000008a00 */
[----:B------:R-:W-:-:S06]  /*0f20*/  IMAD R3, R3, -0xa0, RZ ;  /* 0xffffff6003037824 */ /* 0x000fcc00078e02ff */
[----:B------:R-:W1:Y:S01]  /*0f30*/  LDC R3, c[0x0][R3+0x2a0] ;  /* 0x0000a80003037b82 */ /* 0x000e620000000800 */
[----:B------:R-:W-:Y:S01]  /*0f40*/  MOV R21, UR5 ;  /* 0x0000000500157c02 */ /* 0x000fe20008000f00 */
[----:B--2---:R-:W-:Y:S01]  /*0f50*/  FMUL R5, R5, UR9 ;  /* 0x0000000905057c20 */ /* 0x004fe20008400000 */
[----:B----4-:R-:W-:Y:S02]  /*0f60*/  I2FP.F32.U32 R4, UR4 ;  /* 0x0000000400047c45 */ /* 0x010fe40008201000 */
[----:B------:R-:W-:-:S05]  /*0f70*/  CS2R.32 R2, SR_CgaSize ;  /* 0x0000000000027805 */ /* 0x000fca0000008a00 */
[----:B------:R-:W-:-:S06]  /*0f80*/  IMAD R2, R2, -0xa0, RZ ;  /* 0xffffff6002027824 */ /* 0x000fcc00078e02ff */
[----:B------:R-:W2:Y:S01]  /*0f90*/  LDC R2, c[0x0][R2+0x2a4] ;  /* 0x0000a90002027b82 */ /* 0x000ea20000000800 */
[----:B------:R-:W4:Y:S01]  /*0fa0*/  F2I.U32.TRUNC.NTZ R170, R5 ;  /* 0x0000000500aa7305 */ /* 0x000f22000020f000 */
[----:B------:R-:W-:Y:S01]  /*0fb0*/  MOV R20, UR4 ;  /* 0x0000000400147c02 */ /* 0x000fe20008000f00 */
[----:B---3--:R-:W-:-:S05]  /*0fc0*/  FMUL R4, R4, UR7 ;  /* 0x0000000704047c20 */ /* 0x008fca0008400000 */
[----:B------:R-:W-:Y:S01]  /*0fd0*/  BAR.SYNC.DEFER_BLOCKING 0x0 ;  /* 0x0000000000007b1d */ /* 0x000fe20000010000 */
[----:B------:R-:W-:-:S05]  /*0fe0*/  ISETP.GE.AND P0, PT, R9, 0x1, PT ;  /* 0x000000010900780c */ /* 0x000fca0003f06270 */
[----:B------:R-:W3:Y:S02]  /*0ff0*/  F2I.U32.TRUNC.NTZ R147, R4 ;  /* 0x0000000400937305 */ /* 0x000ee4000020f000 */
[----:B------:R-:W2:Y:S01]  /*1000*/  S2UR UR36, SR_CTAID.Z ;  /* 0x00000000002479c3 */ /* 0x000ea20000002700 */
[----:B----4-:R-:W-:-:S05]  /*1010*/  IADD3 R170, PT, PT, -R170, RZ, RZ ;  /* 0x000000ffaaaa7210 */ /* 0x010fca0007ffe1ff */
[----:B-1----:R-:W-:Y:S01]  /*1020*/  IMAD R170, R3, R170, UR5 ;  /* 0x0000000503aa7e24 */ /* 0x002fe2000f8e02aa */
[----:B---3--:R-:W-:-:S05]  /*1030*/  IADD3 R147, PT, PT, -R147, RZ, RZ ;  /* 0x000000ff93937210 */ /* 0x008fca0007ffe1ff */
[----:B--2---:R-:W-:Y:S01]  /*1040*/  IMAD R147, R2, R147, UR4 ;  /* 0x0000000402937e24 */ /* 0x004fe2000f8e0293 */
[----:B------:R-:W-:Y:S06]  /*1050*/  @!P0 BRA `(.L_x_16) ;  /* 0x0000000000b88947 */ /* 0x000fec0003800000 */
[----:B------:R-:W1:Y:S01]  /*1060*/  LDC.64 R4, c[0x0][0xb18] ;  /* 0x0002c600ff047b82 */ /* 0x000e620000000a00 */
[----:B------:R-:W-:-:S07]  /*1070*/  ISETP.NE.AND P0, PT, R9, 0x1, PT ;  /* 0x000000010900780c */ /* 0x000fce0003f05270 */
[----:B------:R-:W2:Y:S08]  /*1080*/  LDC R10, c[0x0][0xb0c] ;  /* 0x0002c300ff0a7b82 */ /* 0x000eb00000000800 */
[----:B------:R-:W3:Y:S08]  /*1090*/  LDC R11, c[0x0][0x370] ;  /* 0x0000dc00ff0b7b82 */ /* 0x000ef00000000800 */
[----:B------:R-:W4:Y:S01]  /*10a0*/  LDC R12, c[0x0][0x374] ;  /* 0x0000dd00ff0c7b82 */ /* 0x000f220000000800 */
[----:B-1----:R-:W-:-:S07]  /*10b0*/  ISETP.NE.AND P1, PT, R4, 0x1, PT ;  /* 0x000000010400780c */ /* 0x002fce0003f25270 */
[----:B------:R-:W3:Y:S01]  /*10c0*/  LDC.64 R6, c[0x0][0xb10] ;  /* 0x0002c400ff067b82 */ /* 0x000ee20000000a00 */
[----:B--2---:R-:W-:-:S07]  /*10d0*/  ISETP.NE.AND P2, PT, R10, 0x1, PT ;  /* 0x000000010a00780c */ /* 0x004fce0003f45270 */
[----:B------:R-:W1:Y:S08]  /*10e0*/  LDC R8, c[0x0][0xb20] ;  /* 0x0002c800ff087b82 */ /* 0x000e700000000800 */
[----:B------:R-:W2:Y:S01]  /*10f0*/  LDC.64 R2, c[0x0][0xb28] ;  /* 0x0002ca00ff027b82 */ /* 0x000ea20000000a00 */
[----:B----4-:R-:W-:-:S04]  /*1100*/  IMAD.HI.U32 R13, R12, R5, RZ ;  /* 0x000000050c0d7227 */ /* 0x010fc800078e00ff */
[----:B------:R-:W-:-:S04]  /*1110*/  IMAD.HI.U32 R5, R20, R5, RZ ;  /* 0x0000000514057227 */ /* 0x000fc800078e00ff */
[----:B---3--:R-:W-:-:S04]  /*1120*/  IMAD.HI.U32 R14, R11, R6, RZ ;  /* 0x000000060b0e7227 */ /* 0x008fc800078e00ff */
[C---:B------:R-:W-:Y:S01]  /*1130*/  IMAD.HI.U32 R16, R21.reuse, R6, RZ ;  /* 0x0000000615107227 */ /* 0x040fe200078e00ff */
[-C--:B------:R-:W-:Y:S02]  /*1140*/  @P2 SHF.R.U32.HI R11, RZ, R7.reuse, R14 ;  /* 0x00000007ff0b2219 */ /* 0x080fe4000001160e */
[-C--:B-1----:R-:W-:Y:S02]  /*1150*/  @P1 SHF.R.U32.HI R12, RZ, R8.reuse, R13 ;  /* 0x00000008ff0c1219 */ /* 0x082fe4000001160d */
[----:B------:R-:W-:Y:S02]  /*1160*/  SHF.R.U32.HI R5, RZ, R8, R5 ;  /* 0x00000008ff057219 */ /* 0x000fe40000011605 */
[----:B------:R-:W-:Y:S02]  /*1170*/  SHF.R.U32.HI R16, RZ, R7, R16 ;  /* 0x00000007ff107219 */ /* 0x000fe40000011610 */
[----:B------:R-:W-:Y:S01]  /*1180*/  SEL R5, R20, R5, !P1 ;  /* 0x0000000514057207 */ /* 0x000fe20004800000 */
[----:B--2---:R-:W-:Y:S01]  /*1190*/  IMAD.HI.U32 R14, R12, R2, RZ ;  /* 0x000000020c0e7227 */ /* 0x004fe200078e00ff */
[----:B------:R-:W-:-:S02]  /*11a0*/  SEL R7, R21, R16, !P2 ;  /* 0x0000001015077207 */ /* 0x000fc40005000000 */
[----:B------:R-:W-:Y:S01]  /*11b0*/  IADD3 R13, PT, PT, -R5, RZ, RZ ;  /* 0x000000ff050d7210 */ /* 0x000fe20007ffe1ff */
[----:B------:R-:W-:Y:S01]  /*11c0*/  IMAD.HI.U32 R6, R11, R2, RZ ;  /* 0x000000020b067227 */ /* 0x000fe200078e00ff */
[----:B------:R-:W-:-:S03]  /*11d0*/  @P0 SHF.R.U32.HI R12, RZ, R3, R14 ;  /* 0x00000003ff0c0219 */ /* 0x000fc6000001160e */
[----:B------:R-:W-:Y:S01]  /*11e0*/  IMAD R13, R4, R13, R20 ;  /* 0x0000000d040d7224 */ /* 0x000fe200078e0214 */
[----:B------:R-:W-:Y:S01]  /*11f0*/  @P0 SHF.R.U32.HI R11, RZ, R3, R6 ;  /* 0x00000003ff0b0219 */ /* 0x000fe20000011606 */
[----:B------:R-:W-:-:S04]  /*1200*/  IMAD R12, R12, R9, RZ ;  /* 0x000000090c0c7224 */ /* 0x000fc800078e02ff */
[----:B------:R-:W-:Y:S01]  /*1210*/  IMAD R6, R11, R9, RZ ;  /* 0x000000090b067224 */ /* 0x000fe200078e02ff */
[----:B------:R-:W-:-:S04]  /*1220*/  ISETP.GE.AND P1, PT, R5, R12, PT ;  /* 0x0000000c0500720c */ /* 0x000fc80003f26270 */
[----:B------:R-:W-:Y:S01]  /*1230*/  ISETP.GE.OR P1, PT, R7, R6, P1 ;  /* 0x000000060700720c */ /* 0x000fe20000f26670 */
[----:B------:R-:W-:-:S05]  /*1240*/  IMAD.HI.U32 R6, R5, R2, RZ ;  /* 0x0000000205067227 */ /* 0x000fca00078e00ff */
[----:B------:R-:W-:-:S04]  /*1250*/  SHF.R.U32.HI R6, RZ, R3, R6 ;  /* 0x00000003ff067219 */ /* 0x000fc80000011606 */
[----:B------:R-:W-:-:S03]  /*1260*/  SEL R6, R5, R6, !P0 ;  /* 0x0000000605067207 */ /* 0x000fc60004000000 */
[----:B------:R-:W-:Y:S01]  /*1270*/  @!P1 IMAD.HI.U32 R8, R7, R2, RZ ;  /* 0x0000000207089227 */ /* 0x000fe200078e00ff */
[----:B------:R-:W-:-:S04]  /*1280*/  IADD3 R2, PT, PT, -R6, RZ, RZ ;  /* 0x000000ff06027210 */ /* 0x000fc80007ffe1ff */
[----:B------:R-:W-:Y:S01]  /*1290*/  @!P1 SHF.R.U32.HI R8, RZ, R3, R8 ;  /* 0x00000003ff089219 */ /* 0x000fe20000011608 */
[----:B------:R-:W-:-:S03]  /*12a0*/  IMAD R2, R9, R2, R5 ;  /* 0x0000000209027224 */ /* 0x000fc600078e0205 */
[----:B------:R-:W-:-:S05]  /*12b0*/  @!P1 SEL R3, R7, R8, !P0 ;  /* 0x0000000807039207 */ /* 0x000fca0004000000 */
[--C-:B------:R-:W-:Y:S02]  /*12c0*/  @!P1 IMAD.IADD R6, R6, 0x1, -R3.reuse ;  /* 0x0000000106069824 */ /* 0x100fe400078e0a03 */
[----:B------:R-:W-:Y:S01]  /*12d0*/  @!P1 IMAD R3, R2, R11, R3 ;  /* 0x0000000b02039224 */ /* 0x000fe200078e0203 */
[----:B------:R-:W-:Y:S01]  /*12e0*/  IADD3 R2, PT, PT, -R7, RZ, RZ ;  /* 0x000000ff07027210 */ /* 0x000fe20007ffe1ff */
[----:B------:R-:W-:Y:S02]  /*12f0*/  @!P1 IMAD R5, R6, R9, R7 ;  /* 0x0000000906059224 */ /* 0x000fe400078e0207 */
[----:B------:R-:W-:Y:S02]  /*1300*/  @!P1 IMAD.MOV.U32 R7, RZ, RZ, R3 ;  /* 0x000000ffff079224 */ /* 0x000fe400078e0003 */
[----:B------:R-:W-:Y:S02]  /*1310*/  IMAD R2, R10, R2, R21 ;  /* 0x000000020a027224 */ /* 0x000fe400078e0215 */
[----:B------:R-:W-:-:S02]  /*1320*/  IMAD R20, R5, R4, R13 ;  /* 0x0000000405147224 */ /* 0x000fc400078e020d */
[----:B------:R-:W-:Y:S02]  /*1330*/  IMAD R21, R7, R10, R2 ;  /* 0x0000000a07157224 */ /* 0x000fe400078e0202 */
.L_x_16:
[----:B------:R-:W1:Y:S01]  /*1340*/  LDCU UR4, c[0x0][0xb30] ;  /* 0x00016600ff0477ac */ /* 0x000e620008000800 */
[----:B------:R-:W2:Y:S08]  /*1350*/  S2UR UR37, SR_CgaCtaId ;  /* 0x00000000002579c3 */ /* 0x000eb00000008800 */
[----:B------:R-:W3:Y:S01]  /*1360*/  LDC R72, c[0x0][0xb24] ;  /* 0x0002c900ff487b82 */ /* 0x000ee20000000800 */
[----:B-1----:R-:W-:-:S09]  /*1370*/  UISETP.NE.AND UP1, UPT, UR4, 0x1, UPT ;  /* 0x000000010400788c */ /* 0x002fd2000bf25270 */
[----:B--2---:R-:W-:Y:S05]  /*1380*/  BRA.U UP1, `(.L_x_17) ;  /* 0x0000000101407547 */ /* 0x004fea000b800000 */
[----:B------:R-:W1:Y:S08]  /*1390*/  LDC.64 R4, c[0x0][0xb10] ;  /* 0x0002c400ff047b82 */ /* 0x000e700000000a00 */
[----:B------:R-:W2:Y:S08]  /*13a0*/  LDC.64 R2, c[0x0][0xb18] ;  /* 0x0002c600ff027b82 */ /* 0x000eb00000000a00 */
[----:B------:R-:W4:Y:S08]  /*13b0*/  LDC R6, c[0x0][0xb20] ;  /* 0x0002c800ff067b82 */ /* 0x000f300000000800 */
[----:B------:R-:W3:Y:S01]  /*13c0*/  LDC R8, c[0x0][0xb0c] ;  /* 0x0002c300ff087b82 */ /* 0x000ee20000000800 */
[----:B-1----:R-:W-:-:S05]  /*13d0*/  IMAD.HI.U32 R4, R21, R4, RZ ;  /* 0x0000000415047227 */ /* 0x002fca00078e00ff */
[----:B------:R-:W-:Y:S01]  /*13e0*/  SHF.R.U32.HI R4, RZ, R5, R4 ;  /* 0x00000005ff047219 */ /* 0x000fe20000011604 */
[----:B--2---:R-:W-:Y:S01]  /*13f0*/  IMAD.HI.U32 R3, R20, R3, RZ ;  /* 0x0000000314037227 */ /* 0x004fe200078e00ff */
[----:B------:R-:W-:-:S04]  /*1400*/  ISETP.NE.AND P0, PT, R2, 0x1, PT ;  /* 0x000000010200780c */ /* 0x000fc80003f05270 */
[----:B----4-:R-:W-:-:S04]  /*1410*/  SHF.R.U32.HI R3, RZ, R6, R3 ;  /* 0x00000006ff037219 */ /* 0x010fc80000011603 */
[----:B------:R-:W-:Y:S02]  /*1420*/  SEL R3, R20, R3, !P0 ;  /* 0x0000000314037207 */ /* 0x000fe40004000000 */
[----:B---3--:R-:W-:-:S04]  /*1430*/  ISETP.NE.AND P1, PT, R8, 0x1, PT ;  /* 0x000000010800780c */ /* 0x008fc80003f25270 */
[----:B------:R-:W-:-:S05]  /*1440*/  SEL R4, R21, R4, !P1 ;  /* 0x0000000415047207 */ /* 0x000fca0004800000 */
[----:B------:R-:W-:Y:S02]  /*1450*/  IMAD.IADD R5, R3, 0x1, -R4 ;  /* 0x0000000103057824 */ /* 0x000fe400078e0a04 */
[----:B------:R-:W-:Y:S02]  /*1460*/  IMAD.IADD R3, R4, 0x1, -R3 ;  /* 0x0000000104037824 */ /* 0x000fe400078e0a03 */
[----:B------:R-:W-:Y:S02]  /*1470*/  IMAD R21, R5, R8, R21 ;  /* 0x0000000805157224 */ /* 0x000fe400078e0215 */
[----:B------:R-:W-:-:S07]  /*1480*/  IMAD R20, R3, R2, R20 ;  /* 0x0000000203147224 */ /* 0x000fce00078e0214 */
.L_x_17:
[----:B------:R-:W-:Y:S01]  /*1490*/  BAR.SYNC.DEFER_BLOCKING 0x0 ;  /* 0x0000000000007b1d */ /* 0x000fe20000010000 */
[----:B------:R-:W-:Y:S01]  /*14a0*/  UISETP.NE.AND UP1, UPT, UR8, 0x2, UPT ;  /* 0x000000020800788c */ /* 0x000fe2000bf25270 */
[----:B------:R-:W-:Y:S02]  /*14b0*/  ISETP.NE.OR P5, PT, R0, 0x2, !P5 ;  /* 0x000000020000780c */ /* 0x000fe40006fa5670 */
[----:B------:R-:W-:-:S06]  /*14c0*/  LOP3.LUT R2, R185, 0x1f, RZ, 0xc0, !PT ;  /* 0x0000001fb9027812 */ /* 0x000fcc00078ec0ff */
[----:B------:R-:W-:Y:S05]  /*14d0*/  BRA.U UP1, `(.L_x_18) ;  /* 0x0000001501c47547 */ /* 0x000fea000b800000 */
[----:B------:R-:W1:Y:S01]  /*14e0*/  LDCU UR13, c[0x0][0x38c] ;  /* 0x00007180ff0d77ac */ /* 0x000e620008000800 */
[----:B------:R-:W2:Y:S01]  /*14f0*/  LDC R9, c[0x0][0x370] ;  /* 0x0000dc00ff097b82 */ /* 0x000ea20000000800 */
[----:B------:R-:W-:Y:S01]  /*1500*/  PLOP3.LUT P1, PT, PT, PT, UP2, 0x80, 0x8 ;  /* 0x000000000008781c */ /* 0x000fe20003f2f028 */
[----:B------:R-:W-:Y:S01]  /*1510*/  IMAD.MOV.U32 R15, RZ, RZ, 0x1 ;  /* 0x00000001ff0f7424 */ /* 0x000fe200078e00ff */
[----:B------:R-:W-:Y:S01]  /*1520*/  ISETP.EQ.OR P4, PT, R2, RZ, P5 ;  /* 0x000000ff0200720c */ /* 0x000fe20002f82670 */
[----:B------:R-:W-:Y:S01]  /*1530*/  IMAD.MOV.U32 R14, RZ, RZ, RZ ;  /* 0x000000ffff0e7224 */ /* 0x000fe200078e00ff */
[----:B------:R-:W-:Y:S02]  /*1540*/  PLOP3.LUT P1, PT, P1, PT, PT, 0x8, 0x80 ;  /* 0x000000000080781c */ /* 0x000fe40000f2e170 */
[----:B------:R-:W-:Y:S01]  /*1550*/  CS2R R12, SRZ ;  /* 0x00000000000c7805 */ /* 0x000fe2000001ff00 */
[----:B------:R-:W-:Y:S01]  /*1560*/  IMAD.MOV.U32 R10, RZ, RZ, 0x1 ;  /* 0x00000001ff0a7424 */ /* 0x000fe200078e00ff */
[----:B------:R-:W4:Y:S01]  /*1570*/  LDC R0, c[0x0][0x374] ;  /* 0x0000dd00ff007b82 */ /* 0x000f220000000800 */
[----:B------:R-:W2:Y:S01]  /*1580*/  LDCU.64 UR22, c[0x0][0x348] ;  /* 0x00006900ff1677ac */ /* 0x000ea20008000a00 */
[----:B------:R-:W-:Y:S01]  /*1590*/  UMOV UR6, URZ ;  /* 0x000000ff00067c82 */ /* 0x000fe20008000000 */
[----:B-1----:R-:W-:-:S04]  /*15a0*/  UIADD3 UR5, UPT, UPT, UR13, 0x1f, URZ ;  /* 0x0000001f0d057890 */ /* 0x002fc8000fffe0ff */
[----:B------:R-:W-:-:S04]  /*15b0*/  USHF.R.S32.HI UR4, URZ, 0x1f, UR5 ;  /* 0x0000001fff047899 */ /* 0x000fc80008011405 */
[----:B------:R-:W-:-:S04]  /*15c0*/  ULEA.HI UR4, UR4, UR5, URZ, 0x5 ;  /* 0x0000000504047291 */ /* 0x000fc8000f8f28ff */
[----:B------:R-:W-:Y:S02]  /*15d0*/  USHF.R.S32.HI UR15, URZ, 0x5, UR4 ;  /* 0x00000005ff0f7899 */ /* 0x000fe40008011404 */
[----:B------:R-:W-:Y:S02]  /*15e0*/  UIADD3 UR4, UPT, UPT, UR13, -0x1, URZ ;  /* 0xffffffff0d047890 */ /* 0x000fe4000fffe0ff */
[----:B------:R-:W-:Y:S02]  /*15f0*/  UISETP.LT.U32.AND UP0, UPT, UR15, 0xe, UPT ;  /* 0x0000000e0f00788c */ /* 0x000fe4000bf01070 */
[----:B------:R-:W-:Y:S02]  /*1600*/  UISETP.GE.U32.AND UP1, UPT, UR4, -0x3f, UPT ;  /* 0xffffffc10400788c */ /* 0x000fe4000bf26070 */
[----:B------:R-:W-:Y:S02]  /*1610*/  USEL UR14, UR15, 0xe, UP0 ;  /* 0x0000000e0f0e7887 */ /* 0x000fe40008000000 */
[----:B------:R-:W-:-:S02]  /*1620*/  UIADD3 UR13, UPT, UPT, UR13, 0x3e, URZ ;  /* 0x0000003e0d0d7890 */ /* 0x000fc4000fffe0ff */
[----:B------:R-:W-:Y:S02]  /*1630*/  UIADD3 UR5, UPT, UPT, UR14, -0x1, URZ ;  /* 0xffffffff0e057890 */ /* 0x000fe4000fffe0ff */
[----:B------:R-:W-:-:S03]  /*1640*/  UIADD3 UR7, UPT, UPT, UR15, -UR14, URZ ;  /* 0x8000000e0f077290 */ /* 0x000fc6000fffe0ff */
[----:B------:R-:W-:-:S04]  /*1650*/  @UP1 UIADD3 UR5, UPT, UPT, UR14, URZ, URZ ;  /* 0x000000ff0e051290 */ /* 0x000fc8000fffe0ff */
[----:B--2---:R-:W-:-:S12]  /*1660*/  UIADD3 UR5, UPT, UPT, UR5, 0x1, URZ ;  /* 0x0000000105057890 */ /* 0x004fd8000fffe0ff */
.L_x_36:
[----:B------:R-:W-:Y:S01]  /*1670*/  UISETP.NE.AND UP0, UPT, UR37, URZ, UPT ;  /* 0x000000ff2500728c */ /* 0x000fe2000bf05270 */
[----:B------:R-:W1:Y:S08]  /*1680*/  S2UR UR37, SR_CgaCtaId ;  /* 0x00000000002579c3 */ /* 0x000e700000008800 */
[----:B------:R-:W-:Y:S05]  /*1690*/  BRA.U UP0, `(.L_x_19) ;  /* 0x0000000100347547 */ /* 0x000fea000b800000 */
[----:B------:R-:W2:Y:S01]  /*16a0*/  S2R R2, SR_CgaCtaId ;  /* 0x0000000000027919 */ /* 0x000ea20000008800 */
[----:B------:R-:W-:-:S04]  /*16b0*/  MOV R3, 0x400 ;  /* 0x0000040000037802 */ /* 0x000fc80000000f00 */
[----:B--2---:R-:W-:Y:S02]  /*16c0*/  LEA R3, R2, R3, 0x18 ;  /* 0x0000000302037211 */ /* 0x004fe400078ec0ff */
[----:B------:R-:W-:-:S03]  /*16d0*/  SHF.L.U32 R2, R10, 0x1f, RZ ;  /* 0x0000001f0a027819 */ /* 0x000fc600000006ff */
[----:B------:R-:W-:-:S04]  /*16e0*/  IMAD R3, R12, 0x8, R3 ;  /* 0x000000080c037824 */ /* 0x000fc800078e0203 */
[----:B------:R-:W2:Y:S02]  /*16f0*/  SYNCS.PHASECHK.TRANS64.TRYWAIT P0, [R3+URZ+0x180], R2 ;  /* 0x00018002030075a7 */ /* 0x000ea400080011ff */
[----:B--2---:R-:W-:Y:S05]  /*1700*/  @!P0 BRA `(.L_x_20) ;  /* 0x0000009c00a08947 */ /* 0x004fea0003800000 */
.L_x_137:
[----:B------:R-:W-:Y:S01]  /*1710*/  VIADD R12, R12, 0x1 ;  /* 0x000000010c0c7836 */ /* 0x000fe20000000000 */
[----:B------:R2:W-:Y:S04]  /*1720*/  SYNCS.ARRIVE.TRANS64.A1T0 RZ, [R3+URZ+0x170], RZ ;  /* 0x000170ff03ff79a7 */ /* 0x0005e800081000ff */
[----:B------:R-:W-:-:S04]  /*1730*/  ISETP.NE.AND P0, PT, R12, 0x2, PT ;  /* 0x000000020c00780c */ /* 0x000fc80003f05270 */
[----:B------:R-:W-:Y:S02]  /*1740*/  SEL R12, R12, RZ, P0 ;  /* 0x000000ff0c0c7207 */ /* 0x000fe40000000000 */
[----:B--2---:R-:W-:-:S04]  /*1750*/  SEL R3, RZ, 0x1, P0 ;  /* 0x00000001ff037807 */ /* 0x004fc80000000000 */
[----:B------:R-:W-:-:S07]  /*1760*/  LOP3.LUT R10, R10, R3, RZ, 0x3c, !PT ;  /* 0x000000030a0a7212 */ /* 0x000fce00078e3cff */
.L_x_19:
[----:B------:R-:W-:Y:S01]  /*1770*/  UMOV UR4, 0x400 ;  /* 0x0000040000047882 */ /* 0x000fe20000000000 */
[----:B------:R-:W-:Y:S01]  /*1780*/  SHF.L.U32 R2, R15, 0x1f, RZ ;  /* 0x0000001f0f027819 */ /* 0x000fe200000006ff */
[----:B-1----:R-:W-:Y:S01]  /*1790*/  ULEA UR4, UR37, UR4, 0x18 ;  /* 0x0000000425047291 */ /* 0x002fe2000f8ec0ff */
[----:B------:R-:W-:Y:S01]  /*17a0*/  R2UR UR35, R21 ;  /* 0x00000000152372ca */ /* 0x000fe200000e0000 */
[----:B------:R-:W-:Y:S01]  /*17b0*/  UISETP.GE.U32.AND UP0, UPT, UR13, 0x3f, UPT ;  /* 0x0000003f0d00788c */ /* 0x000fe2000bf06070 */
[----:B------:R-:W-:Y:S01]  /*17c0*/  R2UR UR11, R20 ;  /* 0x00000000140b72ca */ /* 0x000fe200000e0000 */
[----:B------:R-:W-:Y:S01]  /*17d0*/  ULEA UR8, UR6, UR4, 0x3 ;  /* 0x0000000406087291 */ /* 0x000fe2000f8e18ff */
[----:B------:R-:W-:-:S08]  /*17e0*/  UMOV UR24, URZ ;  /* 0x000000ff00187c82 */ /* 0x000fd00008000000 */
[----:B------:R1:W2:Y:S01]  /*17f0*/  SYNCS.PHASECHK.TRANS64.TRYWAIT P0, [UR8+0x70], R2 ;  /* 0x00007002ff0075a7 */ /* 0x0002a20008001108 */
[----:B------:R-:W-:Y:S02]  /*1800*/  USHF.L.U32 UR35, UR35, 0x7, URZ ;  /* 0x0000000723237899 */ /* 0x000fe400080006ff */
[----:B------:R-:W-:Y:S01]  /*1810*/  USHF.L.U32 UR11, UR11, 0x8, URZ ;  /* 0x000000080b0b7899 */ /* 0x000fe200080006ff */
[----:B------:R-:W-:Y:S11]  /*1820*/  BRA.U !UP0, `(.L_x_21) ;  /* 0x0000000108a87547 */ /* 0x000ff6000b800000 */
[----:B------:R-:W-:Y:S01]  /*1830*/  UMOV UR16, URZ ;  /* 0x000000ff00107c82 */ /* 0x000fe20008000000 */
[----:B------:R-:W-:-:S05]  /*1840*/  UMOV UR17, UR6 ;  /* 0x0000000600117c82 */ /* 0x000fca0008000000 */
.L_x_26:
[----:B-1----:R-:W-:Y:S01]  /*1850*/  ULEA UR33, UR17, UR4, 0x3 ;  /* 0x0000000411217291 */ /* 0x002fe2000f8e18ff */
[----:B--2---:R-:W-:Y:S01]  /*1860*/  @!P5 MOV R3, 0x3000 ;  /* 0x000030000003d802 */ /* 0x004fe20000000f00 */
[----:B--2---:R-:W-:Y:S10]  /*1870*/  @P0 BRA `(.L_x_22) ;  /* 0x00000000000c0947 */ /* 0x004ff40003800000 */
[----:B------:R-:W-:-:S04]  /*1880*/  SHF.L.U32 R5, R15, 0x1f, RZ ;  /* 0x0000001f0f057819 */ /* 0x000fc800000006ff */
[----:B------:R-:W2:Y:S02]  /*1890*/  SYNCS.PHASECHK.TRANS64.TRYWAIT P0, [UR33+0x70], R5 ;  /* 0x00007005ff0075a7 */ /* 0x000ea40008001121 */
[----:B--2---:R-:W-:Y:S05]  /*18a0*/  @!P0 BRA `(.L_x_23) ;  /* 0x0000009c004c8947 */ /* 0x004fea0003800000 */
.L_x_22:
[----:B------:R2:W-:Y:S01]  /*18b0*/  @!P5 SYNCS.ARRIVE.TRANS64 RZ, [UR33], R3 ;  /* 0x00000003ffffd9a7 */ /* 0x0005e20008000021 */
[----:B------:R-:W-:Y:S04]  /*18c0*/  BSSY.RECONVERGENT B0, `(.L_x_24) ;  /* 0x0000003000007945 */ /* 0x000fe80003800200 */
[----:B------:R-:W-:Y:S05]  /*18d0*/  @P4 BRA `(.L_x_25) ;  /* 0x0000000000044947 */ /* 0x000fea0003800000 */
[----:B------:R-:W-:Y:S05]  /*18e0*/  BPT.TRAP 0x1 ;  /* 0x000000040000795c */ /* 0x000fea0000300000 */
.L_x_25:
[----:B------:R-:W-:Y:S05]  /*18f0*/  BSYNC.RECONVERGENT B0 ;  /* 0x0000000000007941 */ /* 0x000fea0003800200 */
.L_x_24:
[----:B------:R-:W-:Y:S02]  /*1900*/  UIADD3 UR6, UPT, UPT, UR17, 0x1, URZ ;  /* 0x0000000111067890 */ /* 0x000fe4000fffe0ff */
[----:B------:R-:W-:Y:S02]  /*1910*/  ULEA UR32, UR17, UR4, 0xc ;  /* 0x0000000411207291 */ /* 0x000fe4000f8e60ff */
[----:B------:R-:W-:Y:S02]  /*1920*/  UISETP.NE.AND UP0, UPT, UR6, 0xe, UPT ;  /* 0x0000000e0600788c */ /* 0x000fe4000bf05270 */
[----:B------:R-:W-:Y:S02]  /*1930*/  UIADD3 UR26, UP1, UPT, UR22, 0x80, URZ ;  /* 0x00000080161a7890 */ /* 0x000fe4000ff3e0ff */
[----:B------:R-:W-:Y:S02]  /*1940*/  USEL UR9, URZ, 0x1, UP0 ;  /* 0x00000001ff097887 */ /* 0x000fe40008000000 */
[----:B------:R-:W-:-:S02]  /*1950*/  USEL UR6, UR6, URZ, UP0 ;  /* 0x000000ff06067287 */ /* 0x000fc40008000000 */
[----:B------:R-:W-:Y:S02]  /*1960*/  UIADD3 UR20, UP0, UPT, UR22, 0x180, URZ ;  /* 0x0000018016147890 */ /* 0x000fe4000ff1e0ff */
[----:B------:R-:W-:Y:S01]  /*1970*/  ULEA UR8, UR6, UR4, 0x3 ;  /* 0x0000000406087291 */ /* 0x000fe2000f8e18ff */
[----:B------:R-:W-:Y:S01]  /*1980*/  LOP3.LUT R15, R15, UR9, RZ, 0x3c, !PT ;  /* 0x000000090f0f7c12 */ /* 0x000fe2000f8e3cff */
[----:B------:R-:W-:Y:S02]  /*1990*/  USHF.L.U32 UR34, UR16, 0x5, URZ ;  /* 0x0000000510227899 */ /* 0x000fe400080006ff */
[----:B------:R-:W-:Y:S01]  /*19a0*/  UIADD3.X UR27, UPT, UPT, URZ, UR23, URZ, UP1, !UPT ;  /* 0x00000017ff1b7290 */ /* 0x000fe20008ffe4ff */
[----:B-1----:R-:W-:Y:S01]  /*19b0*/  SHF.L.U32 R2, R15, 0x1f, RZ ;  /* 0x0000001f0f027819 */ /* 0x002fe200000006ff */
[----:B------:R-:W-:Y:S02]  /*19c0*/  UIADD3 UR32, UPT, UPT, UR32, 0xc400, URZ ;  /* 0x0000c40020207890 */ /* 0x000fe4000fffe0ff */
[----:B------:R-:W-:Y:S01]  /*19d0*/  UIADD3.X UR21, UPT, UPT, URZ, UR23, URZ, UP0, !UPT ;  /* 0x00000017ff157290 */ /* 0x000fe200087fe4ff */
[----:B------:R1:W1:Y:S01]  /*19e0*/  SYNCS.PHASECHK.TRANS64.TRYWAIT P0, [UR8+0x70], R2 ;  /* 0x00007002ff0075a7 */ /* 0x0002620008001108 */
[----:B------:R-:W-:Y:S01]  /*19f0*/  ULEA UR8, UR17, UR4, 0xd ;  /* 0x0000000411087291 */ /* 0x000fe2000f8e68ff */
[----:B------:R-:W-:Y:S01]  /*1a00*/  UMOV UR18, 0x0 ;  /* 0x0000000000127882 */ /* 0x000fe20000000000 */
[----:B------:R-:W-:-:S02]  /*1a10*/  UMOV UR19, 0x10000000 ;  /* 0x1000000000137882 */ /* 0x000fc40000000000 */
[----:B------:R-:W-:Y:S01]  /*1a20*/  UIADD3 UR8, UPT, UPT, UR8, 0x1a400, URZ ;  /* 0x0001a40008087890 */ /* 0x000fe2000fffe0ff */
[----:B------:R1:W-:Y:S01]  /*1a30*/  UTMALDG.3D [UR32], [UR26], desc[UR18] ;  /* 0x000012201a0075b4 */ /* 0x0003e20008011000 */
[----:B------:R-:W-:Y:S01]  /*1a40*/  UMOV UR12, UR36 ;  /* 0x00000024000c7c82 */ /* 0x000fe20008000000 */
[----:B------:R-:W-:Y:S01]  /*1a50*/  UMOV UR9, UR33 ;  /* 0x0000002100097c82 */ /* 0x000fe20008000000 */
[----:B------:R-:W-:Y:S01]  /*1a60*/  UMOV UR10, UR34 ;  /* 0x00000022000a7c82 */ /* 0x000fe20008000000 */
[----:B------:R-:W-:Y:S01]  /*1a70*/  UIADD3 UR16, UPT, UPT, UR16, 0x1, URZ ;  /* 0x0000000110107890 */ /* 0x000fe2000fffe0ff */
[----:B------:R-:W-:Y:S01]  /*1a80*/  UMOV UR24, UR5 ;  /* 0x0000000500187c82 */ /* 0x000fe20008000000 */
[----:B------:R-:W-:Y:S02]  /*1a90*/  UMOV UR17, UR6 ;  /* 0x0000000600117c82 */ /* 0x000fe40008000000 */
[----:B------:R1:W-:Y:S01]  /*1aa0*/  UTMALDG.3D [UR8], [UR20], desc[UR18] ;  /* 0x00001208140075b4 */ /* 0x0003e20008011000 */
[----:B------:R-:W-:-:S09]  /*1ab0*/  UISETP.NE.AND UP0, UPT, UR16, UR5, UPT ;  /* 0x000000051000728c */ /* 0x000fd2000bf05270 */
[----:B------:R-:W-:Y:S05]  /*1ac0*/  BRA.U UP0, `(.L_x_26) ;  /* 0xfffffffd00607547 */ /* 0x000fea000b83ffff */
.L_x_21:
[----:B-1----:R-:W-:Y:S01]  /*1ad0*/  ULEA UR8, UR6, UR4, 0x3 ;  /* 0x0000000406087291 */ /* 0x002fe2000f8e18ff */
[----:B------:R-:W-:Y:S01]  /*1ae0*/  SHF.L.U32 R2, R15, 0x1f, RZ ;  /* 0x0000001f0f027819 */ /* 0x000fe200000006ff */
[----:B------:R-:W-:Y:S01]  /*1af0*/  @!P1 SYNCS.ARRIVE.TRANS64.A1T0 RZ, [UR4+0x128], RZ ;  /* 0x000128ffffff99a7 */ /* 0x000fe20008100004 */
[----:B------:R-:W-:-:S06]  /*1b00*/  UISETP.GT.AND UP0, UPT, UR15, UR14, UPT ;  /* 0x0000000e0f00728c */ /* 0x000fcc000bf04270 */
[----:B--2---:R1:W2:Y:S03]  /*1b10*/  SYNCS.PHASECHK.TRANS64.TRYWAIT P0, [UR8+0x70], R2 ;  /* 0x00007002ff0075a7 */ /* 0x0042a60008001108 */
[----:B------:R-:W-:Y:S05]  /*1b20*/  BRA.U !UP0, `(.L_x_27) ;  /* 0x0000000108ac7547 */ /* 0x000fea000b800000 */
[----:B------:R-:W-:Y:S01]  /*1b30*/  UIADD3 UR21, UPT, UPT, UR7, UR24, URZ ;  /* 0x0000001807157290 */ /* 0x000fe2000fffe0ff */
[----:B------:R-:W-:-:S11]  /*1b40*/  UMOV UR25, UR6 ;  /* 0x0000000600197c82 */ /* 0x000fd60008000000 */
.L_x_32:
[----:B-1----:R-:W-:Y:S01]  /*1b50*/  ULEA UR17, UR25, UR4, 0x3 ;  /* 0x0000000419117291 */ /* 0x002fe2000f8e18ff */
[----:B--2---:R-:W-:Y:S01]  /*1b60*/  @!P5 MOV R3, 0x3000 ;  /* 0x000030000003d802 */ /* 0x004fe20000000f00 */
[----:B--2---:R-:W-:Y:S10]  /*1b70*/  @P0 BRA `(.L_x_28) ;  /* 0x00000000000c0947 */ /* 0x004ff40003800000 */
[----:B------:R-:W-:-:S04]  /*1b80*/  SHF.L.U32 R5, R15, 0x1f, RZ ;  /* 0x0000001f0f057819 */ /* 0x000fc800000006ff */
[----:B------:R-:W2:Y:S02]  /*1b90*/  SYNCS.PHASECHK.TRANS64.TRYWAIT P0, [UR17+0x70], R5 ;  /* 0x00007005ff0075a7 */ /* 0x000ea40008001111 */
[----:B--2---:R-:W-:Y:S05]  /*1ba0*/  @!P0 BRA `(.L_x_29) ;  /* 0x0000009800a48947 */ /* 0x004fea0003800000 */
.L_x_28:
[----:B------:R2:W-:Y:S01]  /*1bb0*/  @!P5 SYNCS.ARRIVE.TRANS64 RZ, [UR17], R3 ;  /* 0x00000003ffffd9a7 */ /* 0x0005e20008000011 */
[----:B------:R-:W-:Y:S04]  /*1bc0*/  BSSY.RECONVERGENT B0, `(.L_x_30) ;  /* 0x0000003000007945 */ /* 0x000fe80003800200 */
[----:B------:R-:W-:Y:S05]  /*1bd0*/  @P4 BRA `(.L_x_31) ;  /* 0x0000000000044947 */ /* 0x000fea0003800000 */
[----:B------:R-:W-:Y:S05]  /*1be0*/  BPT.TRAP 0x1 ;  /* 0x000000040000795c */ /* 0x000fea0000300000 */
.L_x_31:
[----:B------:R-:W-:Y:S05]  /*1bf0*/  BSYNC.RECONVERGENT B0 ;  /* 0x0000000000007941 */ /* 0x000fea0003800200 */
.L_x_30:
        /* <DEDUP_REMOVED lines=10> */
[----:B------:R-:W-:Y:S01]  /*1ca0*/  UIADD3 UR16, UPT, UPT, UR16, 0xc400, URZ ;  /* 0x0000c40010107890 */ /* 0x000fe2000fffe0ff */
[----:B-1----:R-:W-:Y:S01]  /*1cb0*/  SHF.L.U32 R2, R15, 0x1f, RZ ;  /* 0x0000001f0f027819 */ /* 0x002fe200000006ff */
[----:B------:R-:W-:Y:S02]  /*1cc0*/  UIADD3.X UR31, UPT, UPT, URZ, UR23, URZ, UP1, !UPT ;  /* 0x00000017ff1f7290 */ /* 0x000fe40008ffe4ff */
[----:B------:R-:W-:Y:S01]  /*1cd0*/  UIADD3.X UR29, UPT, UPT, URZ, UR23, URZ, UP0, !UPT ;  /* 0x00000017ff1d7290 */ /* 0x000fe200087fe4ff */
[----:B------:R1:W1:Y:S01]  /*1ce0*/  SYNCS.PHASECHK.TRANS64.TRYWAIT P0, [UR8+0x70], R2 ;  /* 0x00007002ff0075a7 */ /* 0x0002620008001108 */
[----:B------:R-:W-:Y:S01]  /*1cf0*/  ULEA UR8, UR25, UR4, 0xd ;  /* 0x0000000419087291 */ /* 0x000fe2000f8e68ff */
[----:B------:R-:W-:Y:S01]  /*1d00*/  UMOV UR26, 0x0 ;  /* 0x00000000001a7882 */ /* 0x000fe20000000000 */
[----:B------:R-:W-:-:S02]  /*1d10*/  UMOV UR27, 0x10000000 ;  /* 0x10000000001b7882 */ /* 0x000fc40000000000 */
[----:B------:R-:W-:Y:S01]  /*1d20*/  UIADD3 UR8, UPT, UPT, UR8, 0x1a400, URZ ;  /* 0x0001a40008087890 */ /* 0x000fe2000fffe0ff */
[----:B------:R-:W-:Y:S01]  /*1d30*/  UMOV UR19, UR35 ;  /* 0x0000002300137c82 */ /* 0x000fe20008000000 */
[----:B------:R-:W-:Y:S01]  /*1d40*/  UMOV UR20, UR36 ;  /* 0x0000002400147c82 */ /* 0x000fe20008000000 */
[----:B------:R-:W-:Y:S01]  /*1d50*/  UMOV UR12, UR36 ;  /* 0x00000024000c7c82 */ /* 0x000fe20008000000 */
[----:B------:R-:W-:Y:S01]  /*1d60*/  UMOV UR9, UR17 ;  /* 0x0000001100097c82 */ /* 0x000fe20008000000 */
[----:B------:R-:W-:Y:S01]  /*1d70*/  UMOV UR10, UR18 ;  /* 0x00000012000a7c82 */ /* 0x000fe20008000000 */
[----:B------:R1:W-:Y:S01]  /*1d80*/  UTMALDG.3D [UR16], [UR30], desc[UR26] ;  /* 0x00001a101e0075b4 */ /* 0x0003e20008011000 */
[----:B------:R-:W-:Y:S01]  /*1d90*/  UIADD3 UR24, UPT, UPT, UR24, 0x1, URZ ;  /* 0x0000000118187890 */ /* 0x000fe2000fffe0ff */
[----:B------:R-:W-:-:S03]  /*1da0*/  UMOV UR25, UR6 ;  /* 0x0000000600197c82 */ /* 0x000fc60008000000 */
[----:B------:R-:W-:Y:S01]  /*1db0*/  UISETP.NE.AND UP0, UPT, UR24, UR21, UPT ;  /* 0x000000151800728c */ /* 0x000fe2000bf05270 */
[----:B------:R1:W-:Y:S08]  /*1dc0*/  UTMALDG.3D [UR8], [UR28], desc[UR26] ;  /* 0x00001a081c0075b4 */ /* 0x0003f00008011000 */
[----:B------:R-:W-:Y:S05]  /*1dd0*/  BRA.U UP0, `(.L_x_32) ;  /* 0xfffffffd005c7547 */ /* 0x000fea000b83ffff */
.L_x_27:
[C---:B-1----:R-:W-:Y:S01]  /*1de0*/  LEA R2, R14.reuse, UR4, 0x3 ;  /* 0x000000040e027c11 */ /* 0x042fe2000f8e18ff */
[----:B------:R-:W-:Y:S01]  /*1df0*/  NOP ;  /* 0x0000000000007918 */ /* 0x000fe20000000000 */
[----:B--2---:R-:W-:Y:S02]  /*1e00*/  SHF.L.U32 R3, R13, 0x1f, RZ ;  /* 0x0000001f0d037819 */ /* 0x004fe400000006ff */
[----:B------:R-:W-:Y:S02]  /*1e10*/  LEA R4, R14, UR4, 0x4 ;  /* 0x000000040e047c11 */ /* 0x000fe4000f8e20ff */
[----:B------:R-:W1:Y:S02]  /*1e20*/  SYNCS.PHASECHK.TRANS64.TRYWAIT P0, [R2+URZ+0x130], R3 ;  /* 0x00013003020075a7 */ /* 0x000e6400080011ff */
[----:B-1----:R-:W-:Y:S05]  /*1e30*/  @!P0 BRA `(.L_x_33) ;  /* 0x0000009800188947 */ /* 0x002fea0003800000 */
.L_x_140:
[----:B------:R-:W2:Y:S01]  /*1e40*/  LDS.128 R4, [R4+0x1a0] ;  /* 0x0001a00004047984 */ /* 0x000ea20000000c00 */
[----:B---3--:R-:W-:Y:S01]  /*1e50*/  ISETP.GE.AND P0, PT, R72, 0x1, PT ;  /* 0x000000014800780c */ /* 0x008fe20003f06270 */
[----:B-1----:R-:W-:Y:S01]  /*1e60*/  VIADD R2, R2, 0x140 ;  /* 0x0000014002027836 */ /* 0x002fe20000000000 */
[----:B------:R-:W-:Y:S01]  /*1e70*/  @!PT LDS RZ, [RZ] ;  /* 0x00000000fffff984 */ /* 0x000fe20000000800 */
[----:B------:R-:W-:Y:S01]  /*1e80*/  @!PT LDS RZ, [RZ] ;  /* 0x00000000fffff984 */ /* 0x000fe20000000800 */
[----:B------:R-:W-:Y:S01]  /*1e90*/  @!PT LDS RZ, [RZ] ;  /* 0x00000000fffff984 */ /* 0x000fe20000000800 */
[----:B------:R-:W-:Y:S01]  /*1ea0*/  @!PT LDS RZ, [RZ] ;  /* 0x00000000fffff984 */ /* 0x000fe20000000800 */
[----:B------:R1:W-:Y:S06]  /*1eb0*/  MEMBAR.ALL.CTA ;  /* 0x0000000000007992 */ /* 0x0003ec0000008000 */
[----:B-1----:R-:W1:Y:S01]  /*1ec0*/  FENCE.VIEW.ASYNC.S ;  /* 0x00000000000073c6 */ /* 0x002e620000000000 */
[----:B------:R-:W-:-:S04]  /*1ed0*/  PRMT R2, RZ, 0x654, R2 ;  /* 0x00000654ff027816 */ /* 0x000fc80000000002 */
[----:B-1----:R1:W-:Y:S01]  /*1ee0*/  SYNCS.ARRIVE.TRANS64.RED.A1T0 RZ, [R2+URZ], RZ ;  /* 0x000000ff02ff79a7 */ /* 0x0023e200081004ff */
[----:B--2---:R-:W-:-:S13]  /*1ef0*/  LOP3.LUT P2, RZ, R6, 0x1, RZ, 0xc0, !PT ;  /* 0x0000000106ff7812 */ /* 0x004fda000784c0ff */
[----:B------:R-:W-:Y:S01]  /*1f00*/  @P2 SHF.R.U32.HI R3, RZ, 0x10, R5 ;  /* 0x00000010ff032819 */ /* 0x000fe20000011605 */
[----:B------:R-:W-:Y:S01]  /*1f10*/  VOTEU.ANY UP0, P2 ;  /* 0x0000000000ff7886 */ /* 0x000fe20001000100 */
[----:B------:R-:W-:Y:S02]  /*1f20*/  @P2 MOV R11, R4 ;  /* 0x00000004000b2202 */ /* 0x000fe40000000f00 */
[----:B------:R-:W-:Y:S02]  /*1f30*/  @P2 R2UR.BROADCAST UR8, R3 ;  /* 0x00000000030822ca */ /* 0x000fe400008e0000 */
[----:B------:R-:W-:-:S11]  /*1f40*/  @P2 LOP3.LUT R8, R5, 0xffff, RZ, 0xc0, !PT ;  /* 0x0000ffff05082812 */ /* 0x000fd600078ec0ff */
[----:B------:R-:W-:Y:S01]  /*1f50*/  @UP0 UMOV UR36, UR8 ;  /* 0x0000000800240c82 */ /* 0x000fe20008000000 */
[----:B-1----:R-:W-:Y:S05]  /*1f60*/  @!P0 BRA `(.L_x_34) ;  /* 0x0000000000b88947 */ /* 0x002fea0003800000 */
[----:B------:R-:W4:Y:S01]  /*1f70*/  LDC.64 R4, c[0x0][0xb18] ;  /* 0x0002c600ff047b82 */ /* 0x000f220000000a00 */
[----:B------:R-:W-:-:S07]  /*1f80*/  ISETP.NE.AND P3, PT, R72, 0x1, PT ;  /* 0x000000014800780c */ /* 0x000fce0003f65270 */
[----:B------:R-:W1:Y:S08]  /*1f90*/  LDC.64 R6, c[0x0][0xb10] ;  /* 0x0002c400ff067b82 */ /* 0x000e700000000a00 */
[----:B------:R-:W2:Y:S08]  /*1fa0*/  LDC R16, c[0x0][0xb20] ;  /* 0x0002c800ff107b82 */ /* 0x000eb00000000800 */
[----:B------:R-:W3:Y:S01]  /*1fb0*/  LDC R18, c[0x0][0xb0c] ;  /* 0x0002c300ff127b82 */ /* 0x000ee20000000800 */
[----:B----4-:R-:W-:Y:S01]  /*1fc0*/  IMAD.HI.U32 R17, R0, R5, RZ ;  /* 0x0000000500117227 */ /* 0x010fe200078e00ff */
[----:B------:R-:W-:-:S03]  /*1fd0*/  ISETP.NE.AND P0, PT, R4, 0x1, PT ;  /* 0x000000010400780c */ /* 0x000fc60003f05270 */
[----:B------:R-:W-:-:S03]  /*1fe0*/  IMAD.HI.U32 R5, R8, R5, RZ ;  /* 0x0000000508057227 */ /* 0x000fc600078e00ff */
[----:B------:R-:W4:Y:S01]  /*1ff0*/  LDC.64 R2, c[0x0][0xb28] ;  /* 0x0002ca00ff027b82 */ /* 0x000f220000000a00 */
[----:B-1----:R-:W-:-:S04]  /*2000*/  IMAD.HI.U32 R20, R9, R6, RZ ;  /* 0x0000000609147227 */ /* 0x002fc800078e00ff */
[----:B------:R-:W-:Y:S01]  /*2010*/  IMAD.HI.U32 R22, R11, R6, RZ ;  /* 0x000000060b167227 */ /* 0x000fe200078e00ff */
[----:B------:R-:W-:Y:S02]  /*2020*/  SHF.R.U32.HI R20, RZ, R7, R20 ;  /* 0x00000007ff147219 */ /* 0x000fe40000011614 */
[-C--:B--2---:R-:W-:Y:S02]  /*2030*/  SHF.R.U32.HI R17, RZ, R16.reuse, R17 ;  /* 0x00000010ff117219 */ /* 0x084fe40000011611 */
[----:B------:R-:W-:Y:S02]  /*2040*/  SHF.R.U32.HI R5, RZ, R16, R5 ;  /* 0x00000010ff057219 */ /* 0x000fe40000011605 */
[----:B------:R-:W-:Y:S02]  /*2050*/  SEL R17, R0, R17, !P0 ;  /* 0x0000001100117207 */ /* 0x000fe40004000000 */
[----:B------:R-:W-:Y:S02]  /*2060*/  SHF.R.U32.HI R22, RZ, R7, R22 ;  /* 0x00000007ff167219 */ /* 0x000fe40000011616 */
[----:B---3--:R-:W-:-:S02]  /*2070*/  ISETP.NE.AND P1, PT, R18, 0x1, PT ;  /* 0x000000011200780c */ /* 0x008fc40003f25270 */
[----:B------:R-:W-:Y:S02]  /*2080*/  SEL R5, R8, R5, !P0 ;  /* 0x0000000508057207 */ /* 0x000fe40004000000 */
[----:B------:R-:W-:Y:S02]  /*2090*/  SEL R19, R9, R20, !P1 ;  /* 0x0000001409137207 */ /* 0x000fe40004800000 */
[----:B------:R-:W-:Y:S01]  /*20a0*/  SEL R7, R11, R22, !P1 ;  /* 0x000000160b077207 */ /* 0x000fe20004800000 */
[----:B----4-:R-:W-:-:S04]  /*20b0*/  IMAD.HI.U32 R20, R17, R2, RZ ;  /* 0x0000000211147227 */ /* 0x010fc800078e00ff */
[----:B------:R-:W-:Y:S01]  /*20c0*/  IMAD.HI.U32 R6, R19, R2, RZ ;  /* 0x0000000213067227 */ /* 0x000fe200078e00ff */
[----:B------:R-:W-:-:S04]  /*20d0*/  @P3 SHF.R.U32.HI R17, RZ, R3, R20 ;  /* 0x00000003ff113219 */ /* 0x000fc80000011614 */
[----:B------:R-:W-:Y:S01]  /*20e0*/  @P3 SHF.R.U32.HI R19, RZ, R3, R6 ;  /* 0x00000003ff133219 */ /* 0x000fe20000011606 */
[----:B------:R-:W-:-:S04]  /*20f0*/  IMAD R17, R72, R17, RZ ;  /* 0x0000001148117224 */ /* 0x000fc800078e02ff */
[----:B------:R-:W-:Y:S01]  /*2100*/  IMAD R6, R72, R19, RZ ;  /* 0x0000001348067224 */ /* 0x000fe200078e02ff */
[C---:B------:R-:W-:Y:S02]  /*2110*/  ISETP.GE.AND P0, PT, R5.reuse, R17, PT ;  /* 0x000000110500720c */ /* 0x040fe40003f06270 */
[----:B------:R-:W-:Y:S02]  /*2120*/  IADD3 R17, PT, PT, -R5, RZ, RZ ;  /* 0x000000ff05117210 */ /* 0x000fe40007ffe1ff */
[----:B------:R-:W-:Y:S01]  /*2130*/  ISETP.GE.OR P0, PT, R7, R6, P0 ;  /* 0x000000060700720c */ /* 0x000fe20000706670 */
[----:B------:R-:W-:-:S04]  /*2140*/  IMAD.HI.U32 R6, R5, R2, RZ ;  /* 0x0000000205067227 */ /* 0x000fc800078e00ff */
[----:B------:R-:W-:Y:S01]  /*2150*/  IMAD R8, R4, R17, R8 ;  /* 0x0000001104087224 */ /* 0x000fe200078e0208 */
[----:B------:R-:W-:-:S04]  /*2160*/  SHF.R.U32.HI R6, RZ, R3, R6 ;  /* 0x00000003ff067219 */ /* 0x000fc80000011606 */
[----:B------:R-:W-:-:S03]  /*2170*/  SEL R6, R5, R6, !P3 ;  /* 0x0000000605067207 */ /* 0x000fc60005800000 */
[----:B------:R-:W-:-:S04]  /*2180*/  @!P0 IMAD.HI.U32 R16, R7, R2, RZ ;  /* 0x0000000207108227 */ /* 0x000fc800078e00ff */
[----:B------:R-:W-:Y:S01]  /*2190*/  IMAD.MOV R2, RZ, RZ, -R6 ;  /* 0x000000ffff027224 */ /* 0x000fe200078e0a06 */
[----:B------:R-:W-:-:S03]  /*21a0*/  @!P0 SHF.R.U32.HI R16, RZ, R3, R16 ;  /* 0x00000003ff108219 */ /* 0x000fc60000011610 */
[----:B------:R-:W-:Y:S01]  /*21b0*/  IMAD R2, R72, R2, R5 ;  /* 0x0000000248027224 */ /* 0x000fe200078e0205 */
        /* <DEDUP_REMOVED lines=9> */
.L_x_34:
[----:B------:R-:W1:Y:S02]  /*2250*/  LDCU UR8, c[0x0][0xb30] ;  /* 0x00016600ff0877ac */ /* 0x000e640008000800 */
[----:B-1----:R-:W-:-:S09]  /*2260*/  UISETP.NE.AND UP0, UPT, UR8, 0x1, UPT ;  /* 0x000000010800788c */ /* 0x002fd2000bf05270 */
[----:B------:R-:W-:Y:S05]  /*2270*/  BRA.U UP0, `(.L_x_35) ;  /* 0x0000000100407547 */ /* 0x000fea000b800000 */
[----:B------:R-:W1:Y:S08]  /*2280*/  LDC.64 R4, c[0x0][0xb10] ;  /* 0x0002c400ff047b82 */ /* 0x000e700000000a00 */
[----:B------:R-:W2:Y:S08]  /*2290*/  LDC.64 R2, c[0x0][0xb18] ;  /* 0x0002c600ff027b82 */ /* 0x000eb00000000a00 */
[----:B------:R-:W3:Y:S08]  /*22a0*/  LDC R6, c[0x0][0xb20] ;  /* 0x0002c800ff067b82 */ /* 0x000ef00000000800 */
[----:B------:R-:W4:Y:S01]  /*22b0*/  LDC R16, c[0x0][0xb0c] ;  /* 0x0002c300ff107b82 */ /* 0x000f220000000800 */
[----:B-1----:R-:W-:-:S05]  /*22c0*/  IMAD.HI.U32 R4, R11, R4, RZ ;  /* 0x000000040b047227 */ /* 0x002fca00078e00ff */
[----:B------:R-:W-:Y:S01]  /*22d0*/  SHF.R.U32.HI R4, RZ, R5, R4 ;  /* 0x00000005ff047219 */ /* 0x000fe20000011604 */
[----:B--2---:R-:W-:Y:S01]  /*22e0*/  IMAD.HI.U32 R3, R8, R3, RZ ;  /* 0x0000000308037227 */ /* 0x004fe200078e00ff */
[----:B------:R-:W-:-:S04]  /*22f0*/  ISETP.NE.AND P0, PT, R2, 0x1, PT ;  /* 0x000000010200780c */ /* 0x000fc80003f05270 */
[----:B---3--:R-:W-:-:S04]  /*2300*/  SHF.R.U32.HI R3, RZ, R6, R3 ;  /* 0x00000006ff037219 */ /* 0x008fc80000011603 */
[----:B------:R-:W-:Y:S02]  /*2310*/  SEL R3, R8, R3, !P0 ;  /* 0x0000000308037207 */ /* 0x000fe40004000000 */
[----:B----4-:R-:W-:-:S04]  /*2320*/  ISETP.NE.AND P1, PT, R16, 0x1, PT ;  /* 0x000000011000780c */ /* 0x010fc80003f25270 */
[----:B------:R-:W-:-:S05]  /*2330*/  SEL R4, R11, R4, !P1 ;  /* 0x000000040b047207 */ /* 0x000fca0004800000 */
[----:B------:R-:W-:Y:S02]  /*2340*/  IMAD.IADD R5, R3, 0x1, -R4 ;  /* 0x0000000103057824 */ /* 0x000fe400078e0a04 */
[----:B------:R-:W-:Y:S02]  /*2350*/  IMAD.IADD R3, R4, 0x1, -R3 ;  /* 0x0000000104037824 */ /* 0x000fe400078e0a03 */
[----:B------:R-:W-:Y:S02]  /*2360*/  IMAD R11, R5, R16, R11 ;  /* 0x00000010050b7224 */ /* 0x000fe400078e020b */
[----:B------:R-:W-:-:S07]  /*2370*/  IMAD R8, R3, R2, R8 ;  /* 0x0000000203087224 */ /* 0x000fce00078e0208 */
.L_x_35:
[----:B------:R-:W-:Y:S01]  /*2380*/  VIADD R14, R14, 0x1 ;  /* 0x000000010e0e7836 */ /* 0x000fe20000000000 */
[----:B------:R-:W-:Y:S01]  /*2390*/  PLOP3.LUT P1, PT, PT, PT, PT, 0x80, 0x8 ;  /* 0x000000000008781c */ /* 0x000fe20003f2f070 */
[----:B------:R-:W-:Y:S02]  /*23a0*/  IMAD.IADD R21, R11, 0x1, R170 ;  /* 0x000000010b157824 */ /* 0x000fe400078e02aa */
[----:B------:R-:W-:Y:S01]  /*23b0*/  IMAD.IADD R20, R8, 0x1, R147 ;  /* 0x0000000108147824 */ /* 0x000fe200078e0293 */
[----:B------:R-:W-:-:S04]  /*23c0*/  ISETP.NE.AND P0, PT, R14, 0x2, PT ;  /* 0x000000020e00780c */ /* 0x000fc80003f05270 */
[----:B------:R-:W-:Y:S02]  /*23d0*/  SEL R2, RZ, 0x1, P0 ;  /* 0x00000001ff027807 */ /* 0x000fe40000000000 */
[----:B------:R-:W-:Y:S02]  /*23e0*/  SEL R14, R14, RZ, P0 ;  /* 0x000000ff0e0e7207 */ /* 0x000fe40000000000 */
[----:B------:R-:W-:Y:S01]  /*23f0*/  LOP3.LUT R13, R13, R2, RZ, 0x3c, !PT ;  /* 0x000000020d0d7212 */ /* 0x000fe200078e3cff */
[----:B------:R-:W-:Y:S06]  /*2400*/  @P2 BRA `(.L_x_36) ;  /* 0xfffffff000982947 */ /* 0x000fec000383ffff */
[----:B------:R-:W-:Y:S01]  /*2410*/  UIADD3 UR4, UPT, UPT, UR4, 0x70, URZ ;  /* 0x0000007004047890 */ /* 0x000fe2000fffe0ff */
[----:B------:R-:W-:-:S03]  /*2420*/  SHF.L.U32 R3, R15, 0x1f, RZ ;  /* 0x0000001f0f037819 */ /* 0x000fc600000006ff */
[----:B------:R-:W-:-:S09]  /*2430*/  ULEA UR5, UR6, UR4, 0x3 ;  /* 0x0000000406057291 */ /* 0x000fd2000f8e18ff */
[----:B------:R-:W1:Y:S02]  /*2440*/  SYNCS.PHASECHK.TRANS64.TRYWAIT P0, [UR5], R3 ;  /* 0x00000003ff0075a7 */ /* 0x000e640008001105 */
[----:B-1----:R-:W-:Y:S05]  /*2450*/  @!P0 BRA `(.L_x_37) ;  /* 0x0000009000a48947 */ /* 0x002fea0003800000 */
.L_x_142:
[----:B------:R-:W-:-:S04]  /*2460*/  UIADD3 UR6, UPT, UPT, UR6, 0x1, URZ ;  /* 0x0000000106067890 */ /* 0x000fc8000fffe0ff */
[----:B------:R-:W-:-:S04]  /*2470*/  UISETP.NE.AND UP0, UPT, UR6, 0xe, UPT ;  /* 0x0000000e0600788c */ /* 0x000fc8000bf05270 */
[----:B------:R-:W-:Y:S02]  /*2480*/  USEL UR7, URZ, 0x1, UP0 ;  /* 0x00000001ff077887 */ /* 0x000fe40008000000 */
[----:B------:R-:W-:-:S04]  /*2490*/  USEL UR6, UR6, URZ, UP0 ;  /* 0x000000ff06067287 */ /* 0x000fc80008000000 */
[----:B------:R-:W-:Y:S01]  /*24a0*/  ULEA UR5, UR6, UR4, 0x3 ;  /* 0x0000000406057291 */ /* 0x000fe2000f8e18ff */
[----:B------:R-:W-:-:S04]  /*24b0*/  LOP3.LUT R2, R15, UR7, RZ, 0x3c, !PT ;  /* 0x000000070f027c12 */ /* 0x000fc8000f8e3cff */
[----:B-1----:R-:W-:-:S04]  /*24c0*/  SHF.L.U32 R3, R2, 0x1f, RZ ;  /* 0x0000001f02037819 */ /* 0x002fc800000006ff */
[----:B------:R-:W1:Y:S02]  /*24d0*/  SYNCS.PHASECHK.TRANS64.TRYWAIT P0, [UR5], R3 ;  /* 0x00000003ff0075a7 */ /* 0x000e640008001105 */
[----:B-1----:R-:W-:Y:S05]  /*24e0*/  @!P0 BRA `(.L_x_38) ;  /* 0x0000009000988947 */ /* 0x002fea0003800000 */
.L_x_144:
        /* <DEDUP_REMOVED lines=9> */
.L_x_146:
        /* <DEDUP_REMOVED lines=9> */
.L_x_148:
        /* <DEDUP_REMOVED lines=9> */
.L_x_150:
        /* <DEDUP_REMOVED lines=9> */
.L_x_152:
        /* <DEDUP_REMOVED lines=9> */
.L_x_154:
        /* <DEDUP_REMOVED lines=9> */
.L_x_156:
        /* <DEDUP_REMOVED lines=9> */
.L_x_158:
        /* <DEDUP_REMOVED lines=9> */
.L_x_160:
        /* <DEDUP_REMOVED lines=9> */
.L_x_162:
        /* <DEDUP_REMOVED lines=9> */
.L_x_164:
        /* <DEDUP_REMOVED lines=9> */
.L_x_166:
[----:B------:R-:W-:-:S04]  /*2b20*/  UIADD3 UR6, UPT, UPT, UR6, 0x1, URZ ;  /* 0x0000000106067890 */ /* 0x000fc8000fffe0ff */
[----:B------:R-:W-:-:S04]  /*2b30*/  UISETP.NE.AND UP0, UPT, UR6, 0xe, UPT ;  /* 0x0000000e0600788c */ /* 0x000fc8000bf05270 */
[----:B------:R-:W-:Y:S02]  /*2b40*/  USEL UR5, URZ, 0x1, UP0 ;  /* 0x00000001ff057887 */ /* 0x000fe40008000000 */
[----:B------:R-:W-:-:S04]  /*2b50*/  USEL UR6, UR6, URZ, UP0 ;  /* 0x000000ff06067287 */ /* 0x000fc80008000000 */
[----:B------:R-:W-:Y:S01]  /*2b60*/  ULEA UR6, UR6, UR4, 0x3 ;  /* 0x0000000406067291 */ /* 0x000fe2000f8e18ff */
[----:B-1----:R-:W-:-:S04]  /*2b70*/  LOP3.LUT R3, R2, UR5, RZ, 0x3c, !PT ;  /* 0x0000000502037c12 */ /* 0x002fc8000f8e3cff */
[----:B------:R-:W-:Y:S01]  /*2b80*/  SHF.L.U32 R3, R3, 0x1f, RZ ;  /* 0x0000001f03037819 */ /* 0x000fe200000006ff */
[----:B----4-:R-:W-:-:S07]  /*2b90*/  IMAD.U32 R0, RZ, RZ, UR6 ;  /* 0x00000006ff007e24 */ /* 0x010fce000f8e00ff */
.L_x_50:
[----:B-1----:R1:W2:Y:S02]  /*2ba0*/  SYNCS.PHASECHK.TRANS64.TRYWAIT P0, [R0+URZ], R3 ;  /* 0x00000003000075a7 */ /* 0x0022a400080011ff */
[----:B--2---:R-:W-:Y:S05]  /*2bb0*/  @!P0 NANOSLEEP.SYNCS 0x989680 ;  /* 0x009896800000895d */ /* 0x004fea0003900000 */
[----:B------:R-:W2:Y:S02]  /*2bc0*/  @!P0 SYNCS.PHASECHK.TRANS64 P0, [R0+URZ], R3 ;  /* 0x00000003000085a7 */ /* 0x000ea400080010ff */
[----:B--2---:R-:W-:Y:S05]  /*2bd0*/  @P0 EXIT ;  /* 0x000000000000094d */ /* 0x004fea0003800000 */
[----:B------:R-:W-:Y:S05]  /*2be0*/  BRA `(.L_x_50) ;  /* 0xfffffffc00ec7947 */ /* 0x000fea000383ffff */
.L_x_18:
[----:B------:R-:W-:-:S04]  /*2bf0*/  UISETP.NE.AND UP1, UPT, UR37, URZ, UPT ;  /* 0x000000ff2500728c */ /* 0x000fc8000bf25270 */
[----:B------:R-:W-:-:S09]  /*2c00*/  UISETP.NE.OR UP1, UPT, UR8, 0x1, UP1 ;  /* 0x000000010800788c */ /* 0x000fd20008f25670 */
[----:B------:R-:W-:Y:S05]  /*2c10*/  BRA.U UP1, `(.L_x_51) ;  /* 0x0000000501487547 */ /* 0x000fea000b800000 */
[----:B------:R-:W-:Y:S01]  /*2c20*/  ISETP.NE.AND P2, PT, R2, RZ, PT ;  /* 0x000000ff0200720c */ /* 0x000fe20003f45270 */
[----:B------:R-:W-:Y:S01]  /*2c30*/  IMAD.MOV.U32 R12, RZ, RZ, 0x1 ;  /* 0x00000001ff0c7424 */ /* 0x000fe200078e00ff */
[----:B------:R-:W-:Y:S02]  /*2c40*/  CS2R R10, SRZ ;  /* 0x00000000000a7805 */ /* 0x000fe4000001ff00 */
[----:B------:R-:W-:Y:S01]  /*2c50*/  CS2R R8, SRZ ;  /* 0x0000000000087805 */ /* 0x000fe2000001ff00 */
[----:B------:R-:W-:Y:S01]  /*2c60*/  UMOV UR4, 0x400 ;  /* 0x0000040000047882 */ /* 0x000fe20000000000 */
[----:B------:R-:W-:Y:S01]  /*2c70*/  UMOV UR6, URZ ;  /* 0x000000ff00067c82 */ /* 0x000fe20008000000 */
[----:B------:R-:W-:-:S12]  /*2c80*/  ULEA UR37, UR37, UR4, 0x18 ;  /* 0x0000000425257291 */ /* 0x000fd8000f8ec0ff */
.L_x_55:
[----:B------:R-:W-:Y:S02]  /*2c90*/  LEA R0, R8, UR37, 0x3 ;  /* 0x0000002508007c11 */ /* 0x000fe4000f8e18ff */
[----:B------:R-:W-:-:S03]  /*2ca0*/  SHF.L.U32 R5, R9, 0x1f, RZ ;  /* 0x0000001f09057819 */ /* 0x000fc600000006ff */
[----:B------:R-:W-:Y:S01]  /*2cb0*/  VIADD R4, R0, 0x180 ;  /* 0x0000018000047836 */ /* 0x000fe20000000000 */
[----:B------:R-:W1:Y:S02]  /*2cc0*/  SYNCS.PHASECHK.TRANS64.TRYWAIT P0, [R0+URZ+0x170], R5 ;  /* 0x00017005000075a7 */ /* 0x000e6400080011ff */
[----:B-1----:R-:W-:Y:S05]  /*2cd0*/  @!P0 BRA `(.L_x_52) ;  /* 0x0000008c00bc8947 */ /* 0x002fea0003800000 */
.L_x_167:
[----:B------:R-:W-:Y:S01]  /*2ce0*/  ULEA UR5, UR6, UR37, 0x3 ;  /* 0x0000002506057291 */ /* 0x000fe2000f8e18ff */
[----:B------:R-:W-:Y:S02]  /*2cf0*/  PRMT R4, RZ, 0x654, R4 ;  /* 0x00000654ff047816 */ /* 0x000fe40000000004 */
[----:B-1----:R-:W-:Y:S01]  /*2d00*/  SHF.L.U32 R5, R12, 0x1f, RZ ;  /* 0x0000001f0c057819 */ /* 0x002fe200000006ff */
[----:B------:R-:W-:Y:S01]  /*2d10*/  UIADD3 UR4, UPT, UPT, UR5, 0x130, URZ ;  /* 0x0000013005047890 */ /* 0x000fe2000fffe0ff */
[----:B------:R1:W-:Y:S05]  /*2d20*/  SYNCS.ARRIVE.TRANS64.RED.A1T0 RZ, [R4+URZ], RZ ;  /* 0x000000ff04ff79a7 */ /* 0x0003ea00081004ff */
[----:B------:R-:W-:Y:S01]  /*2d30*/  IMAD.U32 R7, RZ, RZ, UR4 ;  /* 0x00000004ff077e24 */ /* 0x000fe2000f8e00ff */
[----:B------:R-:W2:Y:S04]  /*2d40*/  SYNCS.PHASECHK.TRANS64.TRYWAIT P0, [UR5+0x140], R5 ;  /* 0x00014005ff0075a7 */ /* 0x000ea80008001105 */
[----:B------:R-:W-:Y:S01]  /*2d50*/  PRMT R6, R2, 0x654, R7 ;  /* 0x0000065402067816 */ /* 0x000fe20000000007 */
[----:B-1----:R-:W-:Y:S01]  /*2d60*/  @!P2 IMAD.MOV.U32 R4, RZ, RZ, 0x10 ;  /* 0x00000010ff04a424 */ /* 0x002fe200078e00ff */
[----:B--2---:R-:W-:Y:S06]  /*2d70*/  @!P0 BRA `(.L_x_53) ;  /* 0x0000008c00a88947 */ /* 0x004fec0003800000 */
.L_x_169:
[----:B------:R-:W-:Y:S01]  /*2d80*/  ULEA UR4, UR6, UR37, 0x4 ;  /* 0x0000002506047291 */ /* 0x000fe2000f8e20ff */
[----:B------:R-:W-:Y:S01]  /*2d90*/  SEL R3, R6, R3, !P2 ;  /* 0x0000000306037207 */ /* 0x000fe20005000000 */
[----:B------:R-:W-:Y:S01]  /*2da0*/  UIADD3 UR5, UPT, UPT, UR5, 0x130, URZ ;  /* 0x0000013005057890 */ /* 0x000fe2000fffe0ff */
[----:B-1----:R-:W-:Y:S01]  /*2db0*/  LEA R0, R11, UR37, 0x3 ;  /* 0x000000250b007c11 */ /* 0x002fe2000f8e18ff */
[----:B------:R-:W-:Y:S01]  /*2dc0*/  UIADD3 UR4, UPT, UPT, UR4, 0x1a0, URZ ;  /* 0x000001a004047890 */ /* 0x000fe2000fffe0ff */
[----:B------:R-:W-:Y:S01]  /*2dd0*/  SHF.L.U32 R5, R10, 0x1f, RZ ;  /* 0x0000001f0a057819 */ /* 0x000fe200000006ff */
[----:B------:R1:W-:Y:S01]  /*2de0*/  @!P2 SYNCS.ARRIVE.TRANS64.RED RZ, [R3+URZ], R4 ;  /* 0x0000000403ffa9a7 */ /* 0x0003e200080004ff */
[----:B------:R-:W-:Y:S01]  /*2df0*/  UIADD3 UR6, UPT, UPT, UR6, 0x1, URZ ;  /* 0x0000000106067890 */ /* 0x000fe2000fffe0ff */
[----:B------:R-:W-:-:S03]  /*2e00*/  VIADD R8, R8, 0x1 ;  /* 0x0000000108087836 */ /* 0x000fc60000000000 */
[----:B------:R-:W-:Y:S02]  /*2e10*/  UISETP.NE.AND UP0, UPT, UR6, 0x2, UPT ;  /* 0x000000020600788c */ /* 0x000fe4000bf05270 */
[----:B------:R-:W-:Y:S06]  /*2e20*/  UGETNEXTWORKID.BROADCAST [UR4], [UR5] ;  /* 0x00000000040073ca */ /* 0x000fec0008000100 */
[----:B------:R-:W-:Y:S01]  /*2e30*/  USEL UR4, URZ, 0x1, UP0 ;  /* 0x00000001ff047887 */ /* 0x000fe20008000000 */
[----:B------:R-:W-:Y:S01]  /*2e40*/  ISETP.NE.AND P0, PT, R8, 0x2, PT ;  /* 0x000000020800780c */ /* 0x000fe20003f05270 */
[----:B------:R-:W-:Y:S01]  /*2e50*/  USEL UR6, UR6, URZ, UP0 ;  /* 0x000000ff06067287 */ /* 0x000fe20008000000 */
[----:B------:R-:W2:Y:S03]  /*2e60*/  SYNCS.PHASECHK.TRANS64.TRYWAIT P1, [R0+URZ+0x130], R5 ;  /* 0x00013005000075a7 */ /* 0x000ea600080211ff */
[----:B------:R-:W-:Y:S01]  /*2e70*/  LOP3.LUT R12, R12, UR4, RZ, 0x3c, !PT ;  /* 0x000000040c0c7c12 */ /* 0x000fe2000f8e3cff */
[----:B-12---:R-:W-:Y:S07]  /*2e80*/  @!P1 BRA `(.L_x_54) ;  /* 0x0000008c007c9947 */ /* 0x006fee0003800000 */
.L_x_170:
[C---:B------:R-:W-:Y:S01]  /*2e90*/  LEA R4, R11.reuse, UR37, 0x4 ;  /* 0x000000250b047c11 */ /* 0x040fe2000f8e20ff */
[----:B-1----:R-:W-:Y:S01]  /*2ea0*/  VIADD R0, R0, 0x140 ;  /* 0x0000014000007836 */ /* 0x002fe20000000000 */
[----:B------:R-:W-:Y:S01]  /*2eb0*/  SEL R8, R8, RZ, P0 ;  /* 0x000000ff08087207 */ /* 0x000fe20000000000 */
[----:B------:R-:W-:-:S03]  /*2ec0*/  VIADD R11, R11, 0x1 ;  /* 0x000000010b0b7836 */ /* 0x000fc60000000000 */
[----:B------:R-:W1:Y:S01]  /*2ed0*/  LDS.128 R4, [R4+0x1a0] ;  /* 0x0001a00004047984 */ /* 0x000e620000000c00 */
[----:B------:R-:W-:Y:S02]  /*2ee0*/  PRMT R0, RZ, 0x654, R0 ;  /* 0x00000654ff007816 */ /* 0x000fe40000000000 */
[C---:B------:R-:W-:Y:S01]  /*2ef0*/  ISETP.NE.AND P1, PT, R11.reuse, 0x2, PT ;  /* 0x000000020b00780c */ /* 0x040fe20003f25270 */
[----:B------:R-:W-:Y:S01]  /*2f00*/  @!PT LDS RZ, [RZ] ;  /* 0x00000000fffff984 */ /* 0x000fe20000000800 */
[----:B------:R-:W-:Y:S01]  /*2f10*/  @!PT LDS RZ, [RZ] ;  /* 0x00000000fffff984 */ /* 0x000fe20000000800 */
[----:B------:R-:W-:Y:S01]  /*2f20*/  @!PT LDS RZ, [RZ] ;  /* 0x00000000fffff984 */ /* 0x000fe20000000800 */
[----:B------:R-:W-:Y:S01]  /*2f30*/  @!PT LDS RZ, [RZ] ;  /* 0x00000000fffff984 */ /* 0x000fe20000000800 */
[----:B------:R2:W-:Y:S06]  /*2f40*/  MEMBAR.ALL.CTA ;  /* 0x0000000000007992 */ /* 0x0005ec0000008000 */
[----:B--2---:R-:W2:Y:S01]  /*2f50*/  FENCE.VIEW.ASYNC.S ;  /* 0x00000000000073c6 */ /* 0x004ea20000000000 */
[----:B------:R-:W-:Y:S01]  /*2f60*/  SEL R11, R11, RZ, P1 ;  /* 0x000000ff0b0b7207 */ /* 0x000fe20000800000 */
[----:B--2---:R2:W-:Y:S01]  /*2f70*/  SYNCS.ARRIVE.TRANS64.RED.A1T0 RZ, [R0+URZ], RZ ;  /* 0x000000ff00ff79a7 */ /* 0x0045e200081004ff */
[----:B-1----:R-:W-:-:S02]  /*2f80*/  LOP3.LUT P3, RZ, R6, 0x1, RZ, 0xc0, !PT ;  /* 0x0000000106ff7812 */ /* 0x002fc4000786c0ff */
[----:B------:R-:W-:-:S04]  /*2f90*/  SEL R5, RZ, 0x1, P1 ;  /* 0x00000001ff057807 */ /* 0x000fc80000800000 */
[----:B------:R-:W-:Y:S02]  /*2fa0*/  LOP3.LUT R10, R10, R5, RZ, 0x3c, !PT ;  /* 0x000000050a0a7212 */ /* 0x000fe400078e3cff */
[----:B--2---:R-:W-:-:S04]  /*2fb0*/  SEL R0, RZ, 0x1, P0 ;  /* 0x00000001ff007807 */ /* 0x004fc80000000000 */
[----:B------:R-:W-:Y:S01]  /*2fc0*/  LOP3.LUT R9, R9, R0, RZ, 0x3c, !PT ;  /* 0x0000000009097212 */ /* 0x000fe200078e3cff */
[----:B------:R-:W-:Y:S06]  /*2fd0*/  @P3 BRA `(.L_x_55) ;  /* 0xfffffffc002c3947 */ /* 0x000fec000383ffff */
[----:B------:R-:W-:Y:S01]  /*2fe0*/  ULEA UR5, UR6, UR37, 0x3 ;  /* 0x0000002506057291 */ /* 0x000fe2000f8e18ff */
[----:B------:R-:W-:-:S08]  /*2ff0*/  SHF.L.U32 R3, R12, 0x1f, RZ ;  /* 0x0000001f0c037819 */ /* 0x000fd000000006ff */
[----:B------:R-:W1:Y:S02]  /*3000*/  SYNCS.PHASECHK.TRANS64 P0, [UR5+0x140], R3 ;  /* 0x00014003ff0075a7 */ /* 0x000e640008001005 */
[----:B-1----:R-:W-:Y:S05]  /*3010*/  @P0 BRA `(.L_x_56) ;  /* 0x0000000000080947 */ /* 0x002fea0003800000 */
[----:B------:R-:W1:Y:S02]  /*3020*/  SYNCS.PHASECHK.TRANS64.TRYWAIT P0, [UR5+0x140], R3 ;  /* 0x00014003ff0075a7 */ /* 0x000e640008001105 */
[----:B-1----:R-:W-:Y:S05]  /*3030*/  @!P0 BRA `(.L_x_57) ;  /* 0x0000008c00248947 */ /* 0x002fea0003800000 */
.L_x_56:
[----:B------:R-:W-:-:S04]  /*3040*/  UIADD3 UR4, UPT, UPT, UR6, 0x1, URZ ;  /* 0x0000000106047890 */ /* 0x000fc8000fffe0ff */
[----:B------:R-:W-:-:S04]  /*3050*/  UISETP.NE.AND UP0, UPT, UR4, 0x2, UPT ;  /* 0x000000020400788c */ /* 0x000fc8000bf05270 */
[----:B------:R-:W-:Y:S02]  /*3060*/  USEL UR7, URZ, 0x1, UP0 ;  /* 0x00000001ff077887 */ /* 0x000fe40008000000 */
[----:B------:R-:W-:-:S04]  /*3070*/  USEL UR4, UR4, URZ, UP0 ;  /* 0x000000ff04047287 */ /* 0x000fc80008000000 */
[----:B------:R-:W-:Y:S01]  /*3080*/  ULEA UR4, UR4, UR37, 0x3 ;  /* 0x0000002504047291 */ /* 0x000fe2000f8e18ff */
[----:B-1----:R-:W-:-:S04]  /*3090*/  LOP3.LUT R3, R12, UR7, RZ, 0x3c, !PT ;  /* 0x000000070c037c12 */ /* 0x002fc8000f8e3cff */
[----:B------:R-:W-:-:S04]  /*30a0*/  SHF.L.U32 R0, R3, 0x1f, RZ ;  /* 0x0000001f03007819 */ /* 0x000fc800000006ff */
[----:B------:R-:W1:Y:S02]  /*30b0*/  SYNCS.PHASECHK.TRANS64 P0, [UR4+0x140], R0 ;  /* 0x00014000ff0075a7 */ /* 0x000e640008001004 */
[----:B-1----:R-:W-:Y:S05]  /*30c0*/  @P0 EXIT ;  /* 0x000000000000094d */ /* 0x002fea0003800000 */
[----:B------:R-:W-:Y:S02]  /*30d0*/  SHF.L.U32 R3, R3, 0x1f, RZ ;  /* 0x0000001f03037819 */ /* 0x000fe400000006ff */
[----:B------:R-:W-:-:S07]  /*30e0*/  MOV R0, UR4 ;  /* 0x0000000400007c02 */ /* 0x000fce0008000f00 */
.L_x_58:
[----:B-1----:R1:W2:Y:S02]  /*30f0*/  SYNCS.PHASECHK.TRANS64.TRYWAIT P0, [R0+URZ+0x140], R3 ;  /* 0x00014003000075a7 */ /* 0x0022a400080011ff */
[----:B--2---:R-:W-:Y:S05]  /*3100*/  @!P0 NANOSLEEP.SYNCS 0x989680 ;  /* 0x009896800000895d */ /* 0x004fea0003900000 */
[----:B------:R-:W2:Y:S02]  /*3110*/  @!P0 SYNCS.PHASECHK.TRANS64 P0, [R0+URZ+0x140], R3 ;  /* 0x00014003000085a7 */ /* 0x000ea400080010ff */
[----:B--2---:R-:W-:Y:S05]  /*3120*/  @P0 EXIT ;  /* 0x000000000000094d */ /* 0x004fea0003800000 */
[----:B------:R-:W-:Y:S05]  /*3130*/  BRA `(.L_x_58) ;  /* 0xfffffffc00ec7947 */ /* 0x000fea000383ffff */
.L_x_51:
[----:B------:R-:W-:-:S09]  /*3140*/  UISETP.NE.AND UP1, UPT, UR8, URZ, UPT ;  /* 0x000000ff0800728c */ /* 0x000fd2000bf25270 */
[----:B------:R-:W-:Y:S05]  /*3150*/  BRA.U UP1, `(.L_x_59) ;  /* 0x0000000d01187547 */ /* 0x000fea000b800000 */
[----:B------:R-:W-:Y:S01]  /*3160*/  UMOV UR4, 0x40 ;  /* 0x0000004000047882 */ /* 0x000fe20000000000 */
[----:B------:R-:W-:Y:S01]  /*3170*/  NOP ;  /* 0x0000000000007918 */ /* 0x000fe20000000000 */
[----:B------:R-:W-:Y:S01]  /*3180*/  ULEA UR4, UR37, UR4, 0x18 ;  /* 0x0000000425047291 */ /* 0x000fe2000f8ec0ff */
[----:B------:R-:W-:Y:S02]  /*3190*/  UMOV UR5, 0x400 ;  /* 0x0000040000057882 */ /* 0x000fe40000000000 */
[----:B------:R-:W-:-:S06]  /*31a0*/  ULEA UR37, UR37, UR5, 0x18 ;  /* 0x0000000525257291 */ /* 0x000fcc000f8ec0ff */
[----:B------:R-:W1:Y:S02]  /*31b0*/  LDS.U8 R0, [UR4+0x1c] ;  /* 0x00001c04ff007984 */ /* 0x000e640008000000 */
[----:B-1----:R-:W-:-:S13]  /*31c0*/  ISETP.NE.AND P0, PT, R0, RZ, PT ;  /* 0x000000ff0000720c */ /* 0x002fda0003f05270 */
[----:B------:R-:W-:Y:S05]  /*31d0*/  @P0 BRA `(.L_x_60) ;  /* 0x0000000000580947 */ /* 0x000fea0003800000 */
[----:B------:R-:W-:-:S13]  /*31e0*/  ELECT P0, URZ, PT ;  /* 0x0000000000ff782f */ /* 0x000fda0003800000 */
[----:B------:R-:W-:Y:S05]  /*31f0*/  @!P0 BRA `(.L_x_61) ;  /* 0x0000000000608947 */ /* 0x000fea0003800000 */
[----:B------:R-:W-:Y:S01]  /*3200*/  UMOV UR5, 0x10 ;  /* 0x0000001000057882 */ /* 0x000fe20000000000 */
[----:B------:R-:W-:Y:S01]  /*3210*/  HFMA2 R0, -RZ, RZ, 0, 5.9604644775390625e-08 ;  /* 0x00000001ff007431 */ /* 0x000fe200000001ff */
[----:B------:R-:W-:-:S03]  /*3220*/  MOV R2, 0xffff ;  /* 0x0000ffff00027802 */ /* 0x000fc60000000f00 */
[----:B------:R-:W-:Y:S04]  /*3230*/  DEPBAR.LE SB1, 0x36 ;  /* 0x00009d800000791a */ /* 0x000fe80000000000 */
[----:B------:R-:W1:Y:S02]  /*3240*/  UTCATOMSWS.FIND_AND_SET.ALIGN UP0, UR5, UR5 ;  /* 0x00000005000575e3 */ /* 0x000e640008000800 */
[----:B-1----:R-:W-:Y:S01]  /*3250*/  MOV R3, UR5 ;  /* 0x0000000500037c02 */ /* 0x002fe20008000f00 */
[----:B------:R-:W-:Y:S06]  /*3260*/  BRA.U UP0, `(.L_x_62) ;  /* 0x0000000100187547 */ /* 0x000fec000b800000 */
.L_x_63:
[----:B------:R-:W-:Y:S05]  /*3270*/  NANOSLEEP 0x64 ;  /* 0x000000640000795d */ /* 0x000fea0003800000 */
[----:B------:R-:W-:-:S05]  /*3280*/  UMOV UR5, 0x10 ;  /* 0x0000001000057882 */ /* 0x000fca0000000000 */
[----:B------:R-:W-:Y:S04]  /*3290*/  DEPBAR.LE SB1, 0x36 ;  /* 0x00009d800000791a */ /* 0x000fe80000000000 */
[----:B------:R-:W1:Y:S02]  /*32a0*/  UTCATOMSWS.FIND_AND_SET.ALIGN UP0, UR5, UR5 ;  /* 0x00000005000575e3 */ /* 0x000e640008000800 */
[----:B-1----:R-:W-:Y:S01]  /*32b0*/  MOV R3, UR5 ;  /* 0x0000000500037c02 */ /* 0x002fe20008000f00 */
[----:B------:R-:W-:Y:S05]  /*32c0*/  BRA.U !UP0, `(.L_x_63) ;  /* 0xfffffffd08e87547 */ /* 0x000fea000b83ffff */
.L_x_62:
[-C--:B------:R-:W-:Y:S02]  /*32d0*/  SHF.L.U32 R2, R2, R3.reuse, RZ ;  /* 0x0000000302027219 */ /* 0x080fe400000006ff */
[----:B------:R-:W-:Y:S01]  /*32e0*/  SHF.L.U32 R0, R0, R3, RZ ;  /* 0x0000000300007219 */ /* 0x000fe200000006ff */
[----:B------:R-:W-:Y:S02]  /*32f0*/  IMAD.SHL.U32 R3, R3, 0x20, RZ ;  /* 0x0000002003037824 */ /* 0x000fe400078e00ff */
[----:B------:R1:W-:Y:S04]  /*3300*/  ATOMS.OR RZ, [UR4+0x14], R2 ;  /* 0x00001402ffff798c */ /* 0x0003e8000b000004 */
[----:B------:R1:W-:Y:S04]  /*3310*/  ATOMS.OR RZ, [UR4+0x18], R0 ;  /* 0x00001800ffff798c */ /* 0x0003e8000b000004 */
[----:B------:R1:W-:Y:S01]  /*3320*/  STS [UR37+0x1c0], R3 ;  /* 0x0001c003ff007988 */ /* 0x0003e20008000825 */
[----:B------:R-:W-:Y:S05]  /*3330*/  BRA `(.L_x_61) ;  /* 0x0000000000107947 */ /* 0x000fea0003800000 */
.L_x_60:
[----:B------:R-:W-:Y:S02]  /*3340*/  MOV R0, 0xffffffff ;  /* 0xffffffff00007802 */ /* 0x000fe40000000f00 */
[----:B------:R-:W-:-:S03]  /*3350*/  MOV R2, 0x3380 ;  /* 0x0000338000027802 */ /* 0x000fc60000000f00 */
[----:B------:R1:W-:Y:S04]  /*3360*/  STS [UR37+0x1c0], R0 ;  /* 0x0001c000ff007988 */ /* 0x0003e80008000825 */
[----:B-1-3-5:R-:W-:Y:S05]  /*3370*/  CALL.REL.NOINC `($__internal_1_$__cuda_sm10x_tcgen05_guardrail_trap_phase_invalid_during_alloc) ;  /* 0x0000009000387944 */ /* 0x02afea0003c00000 */
.L_x_61:
[----:B------:R-:W-:Y:S05]  /*3380*/  WARPSYNC.ALL ;  /* 0x0000000000007948 */ /* 0x000fea0003800000 */
[----:B------:R-:W2:Y:S01]  /*3390*/  S2UR UR6, SR_CgaCtaId ;  /* 0x00000000000679c3 */ /* 0x000ea20000008800 */
[----:B------:R-:W-:Y:S01]  /*33a0*/  UMOV UR4, 0x400 ;  /* 0x0000040000047882 */ /* 0x000fe20000000000 */
[----:B------:R-:W-:-:S06]  /*33b0*/  NOP ;  /* 0x0000000000007918 */ /* 0x000fcc0000000000 */
[----:B------:R-:W-:Y:S06]  /*33c0*/  BAR.ARV 0x6, 0xa0 ;  /* 0x0182800000007b1d */ /* 0x000fec0000002000 */
[----:B------:R-:W4:Y:S01]  /*33d0*/  LDCU UR7, c[0x0][0x38c] ;  /* 0x00007180ff0777ac */ /* 0x000f220008000800 */
[----:B------:R-:W-:Y:S01]  /*33e0*/  IMAD.MOV.U32 R11, RZ, RZ, 0x1 ;  /* 0x00000001ff0b7424 */ /* 0x000fe200078e00ff */
[----:B------:R-:W-:Y:S01]  /*33f0*/  CS2R R8, SRZ ;  /* 0x0000000000087805 */ /* 0x000fe2000001ff00 */
[----:B------:R-:W-:Y:S01]  /*3400*/  IMAD.MOV.U32 R10, RZ, RZ, RZ ;  /* 0x000000ffff0a7224 */ /* 0x000fe200078e00ff */
[----:B------:R-:W-:Y:S01]  /*3410*/  UMOV UR18, URZ ;  /* 0x000000ff00127c82 */ /* 0x000fe20008000000 */
[----:B------:R-:W-:Y:S01]  /*3420*/  UMOV UR17, URZ ;  /* 0x000000ff00117c82 */ /* 0x000fe20008000000 */
[----:B------:R-:W-:Y:S01]  /*3430*/  UMOV UR20, 0x0 ;  /* 0x0000000000147882 */ /* 0x000fe20000000000 */
[----:B------:R-:W-:Y:S01]  /*3440*/  UMOV UR21, 0x8400090 ;  /* 0x0840009000157882 */ /* 0x000fe20000000000 */
[----:B--2---:R-:W-:Y:S01]  /*3450*/  ULEA UR6, UR6, UR4, 0x18 ;  /* 0x0000000406067291 */ /* 0x004fe2000f8ec0ff */
[----:B------:R-:W2:Y:S03]  /*3460*/  LDCU UR4, c[0x0][0x38c] ;  /* 0x00007180ff0477ac */ /* 0x000ea60008000800 */
[----:B------:R-:W-:-:S02]  /*3470*/  UIADD3 UR11, UPT, UPT, UR6, 0xc400, URZ ;  /* 0x0000c400060b7890 */ /* 0x000fc4000fffe0ff */
[----:B----4-:R-:W-:-:S03]  /*3480*/  UIADD3 UR7, UPT, UPT, UR7, 0x1f, URZ ;  /* 0x0000001f07077890 */ /* 0x010fc6000fffe0ff */
[----:B-1----:R-:W1:Y:S01]  /*3490*/  LDS R0, [UR6+0x1c0] ;  /* 0x0001c006ff007984 */ /* 0x002e620008000800 */
[----:B------:R-:W-:Y:S02]  /*34a0*/  UIADD3 UR12, UPT, UPT, UR6, 0x1a400, URZ ;  /* 0x0001a400060c7890 */ /* 0x000fe4000fffe0ff */
[----:B------:R-:W-:Y:S02]  /*34b0*/  USHF.R.S32.HI UR5, URZ, 0x1f, UR7 ;  /* 0x0000001fff057899 */ /* 0x000fe40008011407 */
[----:B------:R-:W-:Y:S02]  /*34c0*/  USHF.R.U32.HI UR11, URZ, 0x4, UR11 ;  /* 0x00000004ff0b7899 */ /* 0x000fe4000801160b */
[----:B------:R-:W-:Y:S02]  /*34d0*/  ULEA.HI UR5, UR5, UR7, URZ, 0x5 ;  /* 0x0000000705057291 */ /* 0x000fe4000f8f28ff */
[----:B------:R-:W-:Y:S02]  /*34e0*/  USHF.R.U32.HI UR12, URZ, 0x4, UR12 ;  /* 0x00000004ff0c7899 */ /* 0x000fe4000801160c */
[----:B------:R-:W-:-:S02]  /*34f0*/  USHF.R.S32.HI UR5, URZ, 0x5, UR5 ;  /* 0x00000005ff057899 */ /* 0x000fc40008011405 */
[----:B------:R-:W-:Y:S02]  /*3500*/  ULOP3.LUT UR11, UR11, 0x3fff, URZ, 0xc0, !UPT ;  /* 0x00003fff0b0b7892 */ /* 0x000fe4000f8ec0ff */
[----:B------:R-:W-:Y:S02]  /*3510*/  UISETP.LT.AND UP0, UPT, UR5, 0x1, UPT ;  /* 0x000000010500788c */ /* 0x000fe4000bf01270 */
[----:B------:R-:W-:Y:S02]  /*3520*/  ULOP3.LUT UR12, UR12, 0x3fff, URZ, 0xc0, !UPT ;  /* 0x00003fff0c0c7892 */ /* 0x000fe4000f8ec0ff */
[----:B------:R-:W-:Y:S02]  /*3530*/  USEL UR10, UR5, 0x1, !UP0 ;  /* 0x00000001050a7887 */ /* 0x000fe4000c000000 */
[----:B------:R-:W-:Y:S02]  /*3540*/  ULOP3.LUT UR11, UR11, 0x10000, URZ, 0xfc, !UPT ;  /* 0x000100000b0b7892 */ /* 0x000fe4000f8efcff */
[----:B------:R-:W-:-:S02]  /*3550*/  ULOP3.LUT UR12, UR12, 0x10000, URZ, 0xfc, !UPT ;  /* 0x000100000c0c7892 */ /* 0x000fc4000f8efcff */
[----:B------:R-:W-:Y:S02]  /*3560*/  UIADD3 UR10, UPT, UPT, -UR10, URZ, URZ ;  /* 0x000000ff0a0a7290 */ /* 0x000fe4000fffe1ff */
[----:B--2---:R-:W-:Y:S01]  /*3570*/  UISETP.GE.AND UP3, UPT, UR4, 0x1, UPT ;  /* 0x000000010400788c */ /* 0x004fe2000bf66270 */
[----:B-1----:R-:W-:-:S15]  /*3580*/  R2UR UR19, R0 ;  /* 0x00000000001372ca */ /* 0x002fde00000e0000 */
.L_x_70:
[----:B------:R-:W-:Y:S02]  /*3590*/  LEA R0, R10, UR6, 0x3 ;  /* 0x000000060a007c11 */ /* 0x000fe4000f8e18ff */
[----:B------:R-:W-:Y:S02]  /*35a0*/  SHF.L.U32 R5, R9, 0x1f, RZ ;  /* 0x0000001f09057819 */ /* 0x000fe400000006ff */
[----:B------:R-:W-:Y:S01]  /*35b0*/  PLOP3.LUT P0, PT, PT, PT, UP3, 0x80, 0x8 ;  /* 0x000000000008781c */ /* 0x000fe20003f0f038 */
[----:B------:R-:W-:Y:S01]  /*35c0*/  VIADD R3, R0, 0x140 ;  /* 0x0000014000037836 */ /* 0x000fe20000000000 */
[----:B-1----:R-:W1:Y:S02]  /*35d0*/  SYNCS.PHASECHK.TRANS64.TRYWAIT P1, [R0+URZ+0x130], R5 ;  /* 0x00013005000075a7 */ /* 0x002e6400080211ff */
[----:B-1--4-:R-:W-:Y:S09]  /*35e0*/  @!P1 BRA `(.L_x_64) ;  /* 0x0000008400d09947 */ /* 0x012ff20003800000 */
.L_x_172:
[----:B------:R-:W-:Y:S01]  /*35f0*/  LEA R4, R10, UR6, 0x4 ;  /* 0x000000060a047c11 */ /* 0x000fe2000f8e20ff */
[----:B------:R-:W-:Y:S01]  /*3600*/  @UP3 ULEA UR4, UR17, UR6, 0x3 ;  /* 0x0000000611043291 */ /* 0x000fe2000f8e18ff */
[----:B------:R-:W-:Y:S01]  /*3610*/  PLOP3.LUT P2, PT, PT, PT, PT, 0x80, 0x8 ;  /* 0x000000000008781c */ /* 0x000fe20003f4f070 */
[----:B------:R-:W-:Y:S01]  /*3620*/  ULEA UR9, UR18, UR6, 0x3 ;  /* 0x0000000612097291 */ /* 0x000fe2000f8e18ff */
[----:B------:R-:W-:Y:S02]  /*3630*/  PRMT R3, RZ, 0x654, R3 ;  /* 0x00000654ff037816 */ /* 0x000fe40000000003 */
[----:B-1----:R-:W1:Y:S01]  /*3640*/  LDS.128 R4, [R4+0x1a0] ;  /* 0x0001a00004047984 */ /* 0x002e620000000c00 */
[----:B------:R-:W-:Y:S02]  /*3650*/  @P0 SHF.L.U32 R2, R8, 0x1f, RZ ;  /* 0x0000001f08020819 */ /* 0x000fe400000006ff */
[----:B------:R-:W-:Y:S01]  /*3660*/  SHF.L.U32 R0, R11, 0x1f, RZ ;  /* 0x0000001f0b007819 */ /* 0x000fe200000006ff */
[----:B------:R-:W-:Y:S01]  /*3670*/  @!PT LDS RZ, [RZ] ;  /* 0x00000000fffff984 */ /* 0x000fe20000000800 */
[----:B------:R-:W-:Y:S01]  /*3680*/  @!PT LDS RZ, [RZ] ;  /* 0x00000000fffff984 */ /* 0x000fe20000000800 */
[----:B------:R-:W-:Y:S01]  /*3690*/  @!PT LDS RZ, [RZ] ;  /* 0x00000000fffff984 */ /* 0x000fe20000000800 */
[----:B------:R-:W-:Y:S01]  /*36a0*/  @!PT LDS RZ, [RZ] ;  /* 0x00000000fffff984 */ /* 0x000fe20000000800 */
[----:B------:R2:W-:Y:S06]  /*36b0*/  MEMBAR.ALL.CTA ;  /* 0x0000000000007992 */ /* 0x0005ec0000008000 */
[----:B--2---:R-:W2:Y:S02]  /*36c0*/  FENCE.VIEW.ASYNC.S ;  /* 0x00000000000073c6 */ /* 0x004ea40000000000 */
[----:B--2---:R2:W-:Y:S01]  /*36d0*/  SYNCS.ARRIVE.TRANS64.RED.A1T0 RZ, [R3+URZ], RZ ;  /* 0x000000ff03ff79a7 */ /* 0x0045e200081004ff */
[----:B------:R2:W4:Y:S01]  /*36e0*/  @P0 SYNCS.PHASECHK.TRANS64.TRYWAIT P2, [UR4], R2 ;  /* 0x00000002ff0005a7 */ /* 0x0005220008041104 */
[----:B-1----:R-:W-:Y:S01]  /*36f0*/  LOP3.LUT P1, RZ, R6, 0x1, RZ, 0xc0, !PT ;  /* 0x0000000106ff7812 */ /* 0x002fe2000782c0ff */
[----:B------:R-:W1:Y:S02]  /*3700*/  SYNCS.PHASECHK.TRANS64.TRYWAIT P0, [UR9+0x160], R0 ;  /* 0x00016000ff0075a7 */ /* 0x000e640008001109 */
[----:B-12-4-:R-:W-:Y:S10]  /*3710*/  @!P0 BRA `(.L_x_65) ;  /* 0x0000008400988947 */ /* 0x016ff40003800000 */
.L_x_174:
[----:B------:R-:W-:Y:S01]  /*3720*/  IADD3 R10, PT, PT, R10, 0x1, RZ ;  /* 0x000000010a0a7810 */ /* 0x000fe20007ffe0ff */
[----:B------:R-:W-:Y:S06]  /*3730*/  BRA.U !UP3, `(.L_x_66) ;  /* 0x000000010b887547 */ /* 0x000fec000b800000 */
[----:B------:R-:W-:Y:S02]  /*3740*/  ULEA UR8, UR18, UR19, 0x8 ;  /* 0x0000001312087291 */ /* 0x000fe4000f8e40ff */
[----:B------:R-:W-:Y:S01]  /*3750*/  UPLOP3.LUT UP4, UPT, UPT, UPT, UPT, 0x40, 0x4 ;  /* 0x000000000004789c */ /* 0x000fe20003f8e870 */
[----:B------:R-:W-:Y:S01]  /*3760*/  UMOV UR16, UR10 ;  /* 0x0000000a00107c82 */ /* 0x000fe20008000000 */
[----:B------:R-:W-:Y:S01]  /*3770*/  UMOV UR15, UR5 ;  /* 0x00000005000f7c82 */ /* 0x000fe20008000000 */
[----:B------:R-:W-:-:S08]  /*3780*/  UMOV UR14, UR17 ;  /* 0x00000011000e7c82 */ /* 0x000fd00008000000 */
.L_x_69:
[----:B------:R-:W-:Y:S02]  /*3790*/  UIADD3 UR16, UPT, UPT, UR16, 0x1, URZ ;  /* 0x0000000110107890 */ /* 0x000fe4000fffe0ff */
[----:B--2---:R-:W-:Y:S02]  /*37a0*/  ULEA UR7, UR14, UR6, 0x3 ;  /* 0x000000060e077291 */ /* 0x004fe4000f8e18ff */
[----:B------:R-:W-:Y:S01]  /*37b0*/  UISETP.NE.AND UP0, UPT, UR16, URZ, UPT ;  /* 0x000000ff1000728c */ /* 0x000fe2000bf05270 */
[----:B----4-:R-:W-:Y:S10]  /*37c0*/  @P2 BRA `(.L_x_67) ;  /* 0x00000000000c2947 */ /* 0x010ff40003800000 */
[----:B-1----:R-:W-:Y:S04]  /*37d0*/  SHF.L.U32 R3, R8, 0x1f, RZ ;  /* 0x0000001f08037819 */ /* 0x002fe800000006ff */
[----:B------:R-:W1:Y:S02]  /*37e0*/  SYNCS.PHASECHK.TRANS64.TRYWAIT P0, [UR7], R3 ;  /* 0x00000003ff0075a7 */ /* 0x000e640008001107 */
[----:B-1----:R-:W-:Y:S05]  /*37f0*/  @!P0 BRA `(.L_x_68) ;  /* 0x0000008400788947 */ /* 0x002fea0003800000 */
.L_x_67:
[----:B------:R-:W-:Y:S01]  /*3800*/  UISETP.NE.AND UP1, UPT, UR15, 0x1, UPT ;  /* 0x000000010f00788c */ /* 0x000fe2000bf25270 */
[----:B------:R-:W-:Y:S01]  /*3810*/  PLOP3.LUT P2, PT, PT, PT, PT, 0x80, 0x8 ;  /* 0x000000000008781c */ /* 0x000fe20003f4f070 */
[----:B------:R-:W-:Y:S02]  /*3820*/  UIADD3 UR17, UPT, UPT, UR14, 0x1, URZ ;  /* 0x000000010e117890 */ /* 0x000fe4000fffe0ff */
[----:B------:R-:W-:Y:S02]  /*3830*/  ULEA UR22, UR14, UR12, 0x9 ;  /* 0x0000000c0e167291 */ /* 0x000fe4000f8e48ff */
[----:B------:R-:W-:Y:S01]  /*3840*/  UISETP.NE.AND UP2, UPT, UR17, 0xe, UPT ;  /* 0x0000000e1100788c */ /* 0x000fe2000bf45270 */
[----:B------:R-:W-:Y:S01]  /*3850*/  PLOP3.LUT P0, PT, PT, PT, UP1, 0x80, 0x8 ;  /* 0x000000000008781c */ /* 0x000fe20003f0f018 */
[----:B------:R-:W-:Y:S02]  /*3860*/  ULEA UR24, UR14, UR11, 0x8 ;  /* 0x0000000b0e187291 */ /* 0x000fe4000f8e40ff */
[----:B------:R-:W-:Y:S02]  /*3870*/  USEL UR13, URZ, 0x1, UP2 ;  /* 0x00000001ff0d7887 */ /* 0x000fe40009000000 */
[----:B------:R-:W-:Y:S02]  /*3880*/  USEL UR17, UR17, URZ, UP2 ;  /* 0x000000ff11117287 */ /* 0x000fe40009000000 */
[----:B------:R-:W-:Y:S02]  /*3890*/  UIADD3 UR7, UPT, UPT, UR7, 0x70, URZ ;  /* 0x0000007007077890 */ /* 0x000fe4000fffe0ff */
[----:B------:R-:W-:Y:S01]  /*38a0*/  @UP1 ULEA UR4, UR17, UR6, 0x3 ;  /* 0x0000000611041291 */ /* 0x000fe2000f8e18ff */
[----:B------:R-:W-:Y:S01]  /*38b0*/  LOP3.LUT R8, R8, UR13, RZ, 0x3c, !PT ;  /* 0x0000000d08087c12 */ /* 0x000fe2000f8e3cff */
[----:B------:R-:W-:Y:S01]  /*38c0*/  UMOV UR23, 0xc0004010 ;  /* 0xc000401000177882 */ /* 0x000fe20000000000 */
[----:B------:R-:W-:Y:S01]  /*38d0*/  UMOV UR25, 0xc0004010 ;  /* 0xc000401000197882 */ /* 0x000fe20000000000 */
[----:B------:R-:W-:Y:S01]  /*38e0*/  UIADD3 UR15, UPT, UPT, UR15, -0x1, URZ ;  /* 0xffffffff0f0f7890 */ /* 0x000fe2000fffe0ff */
[----:B-1----:R-:W-:Y:S01]  /*38f0*/  @P0 SHF.L.U32 R0, R8, 0x1f, RZ ;  /* 0x0000001f08000819 */ /* 0x002fe200000006ff */
[----:B------:R-:W-:Y:S03]  /*3900*/  UMOV UR14, UR17 ;  /* 0x00000011000e7c82 */ /* 0x000fe60008000000 */
[----:B------:R2:W4:Y:S01]  /*3910*/  @P0 SYNCS.PHASECHK.TRANS64.TRYWAIT P2, [UR4], R0 ;  /* 0x00000000ff0005a7 */ /* 0x0005220008041104 */
[----:B------:R2:W-:Y:S01]  /*3920*/  UTCQMMA gdesc[UR24], gdesc[UR22], tmem[UR8], tmem[UR20], idesc[UR21], UP4 ;  /* 0x00ff1416180075ea */ /* 0x0005e2000a000308 */
[----:B------:R-:W-:Y:S01]  /*3930*/  UPLOP3.LUT UP4, UPT, UPT, UPT, UPT, 0x80, 0x8 ;  /* 0x000000000008789c */ /* 0x000fe20003f8f070 */
[----:B------:R2:W-:Y:S01]  /*3940*/  UTCBAR [UR7], URZ ;  /* 0x000000ff070073e9 */ /* 0x0005e200080000ff */
[----:B------:R-:W-:Y:S09]  /*3950*/  BRA.U UP0, `(.L_x_69) ;  /* 0xfffffffd008c7547 */ /* 0x000ff2000b83ffff */
.L_x_66:
[----:B------:R-:W-:Y:S01]  /*3960*/  UIADD3 UR18, UPT, UPT, UR18, 0x1, URZ ;  /* 0x0000000112127890 */ /* 0x000fe2000fffe0ff */
[C---:B------:R-:W-:Y:S01]  /*3970*/  ISETP.NE.AND P0, PT, R10.reuse, 0x2, PT ;  /* 0x000000020a00780c */ /* 0x040fe20003f05270 */
[----:B------:R-:W-:Y:S02]  /*3980*/  UIADD3 UR9, UPT, UPT, UR9, 0x150, URZ ;  /* 0x0000015009097890 */ /* 0x000fe4000fffe0ff */
[----:B------:R-:W-:Y:S01]  /*3990*/  UISETP.NE.AND UP0, UPT, UR18, 0x2, UPT ;  /* 0x000000021200788c */ /* 0x000fe2000bf05270 */
[----:B-12---:R-:W-:Y:S02]  /*39a0*/  SEL R0, RZ, 0x1, P0 ;  /* 0x00000001ff007807 */ /* 0x006fe40000000000 */
[----:B------:R-:W-:Y:S01]  /*39b0*/  SEL R10, R10, RZ, P0 ;  /* 0x000000ff0a0a7207 */ /* 0x000fe20000000000 */
[----:B------:R-:W-:Y:S01]  /*39c0*/  USEL UR4, URZ, 0x1, UP0 ;  /* 0x00000001ff047887 */ /* 0x000fe20008000000 */
[----:B------:R-:W-:Y:S01]  /*39d0*/  LOP3.LUT R9, R9, R0, RZ, 0x3c, !PT ;  /* 0x0000000009097212 */ /* 0x000fe200078e3cff */
[----:B------:R-:W-:Y:S01]  /*39e0*/  USEL UR18, UR18, URZ, UP0 ;  /* 0x000000ff12127287 */ /* 0x000fe20008000000 */
[----:B------:R1:W-:Y:S03]  /*39f0*/  UTCBAR [UR9], URZ ;  /* 0x000000ff090073e9 */ /* 0x0003e600080000ff */
[----:B------:R-:W-:Y:S01]  /*3a00*/  LOP3.LUT R11, R11, UR4, RZ, 0x3c, !PT ;  /* 0x000000040b0b7c12 */ /* 0x000fe2000f8e3cff */
[----:B------:R-:W-:Y:S07]  /*3a10*/  @P1 BRA `(.L_x_70) ;  /* 0xfffffff800dc1947 */ /* 0x000fee000383ffff */
[----:B------:R-:W2:Y:S01]  /*3a20*/  S2UR UR4, SR_CgaCtaId ;  /* 0x00000000000479c3 */ /* 0x000ea20000008800 */
[----:B------:R-:W-:Y:S01]  /*3a30*/  ELECT P0, URZ, PT ;  /* 0x0000000000ff782f */ /* 0x000fe20003800000 */
[----:B------:R-:W-:Y:S01]  /*3a40*/  IMAD.MOV.U32 R0, RZ, RZ, 0x1 ;  /* 0x00000001ff007424 */ /* 0x000fe200078e00ff */
[----:B------:R-:W-:Y:S01]  /*3a50*/  UIADD3 UR6, UPT, UPT, UR6, 0x160, URZ ;  /* 0x0000016006067890 */ /* 0x000fe2000fffe0ff */
[----:B------:R-:W-:Y:S01]  /*3a60*/  SHF.L.U32 R3, R11, 0x1f, RZ ;  /* 0x0000001f0b037819 */ /* 0x000fe200000006ff */
[----:B------:R-:W-:-:S03]  /*3a70*/  UMOV UR5, 0x40 ;  /* 0x0000004000057882 */ /* 0x000fc60000000000 */
[----:B------:R-:W-:Y:S01]  /*3a80*/  UVIRTCOUNT.DEALLOC.SMPOOL 0x80 ;  /* 0x000000800000784c */ /* 0x000fe20000000000 */
[----:B--2---:R-:W-:Y:S02]  /*3a90*/  ULEA UR4, UR4, UR5, 0x18 ;  /* 0x0000000504047291 */ /* 0x004fe4000f8ec0ff */
[----:B------:R-:W-:-:S07]  /*3aa0*/  ULEA UR5, UR18, UR6, 0x3 ;  /* 0x0000000612057291 */ /* 0x000fce000f8e18ff */
[----:B------:R2:W-:Y:S02]  /*3ab0*/  @P0 STS.U8 [UR4+0x1c], R0 ;  /* 0x00001c00ff000988 */ /* 0x0005e40008000004 */
[----:B------:R-:W3:Y:S02]  /*3ac0*/  SYNCS.PHASECHK.TRANS64.TRYWAIT P0, [UR5], R3 ;  /* 0x00000003ff0075a7 */ /* 0x000ee40008001105 */
[----:B--23--:R-:W-:Y:S05]  /*3ad0*/  @!P0 BRA `(.L_x_71) ;  /* 0x0000008000d88947 */ /* 0x00cfea0003800000 */
.L_x_177:
[----:B------:R-:W-:-:S04]  /*3ae0*/  UIADD3 UR7, UPT, UPT, UR18, 0x1, URZ ;  /* 0x0000000112077890 */ /* 0x000fc8000fffe0ff */
[----:B------:R-:W-:-:S04]  /*3af0*/  UISETP.NE.AND UP0, UPT, UR7, 0x2, UPT ;  /* 0x000000020700788c */ /* 0x000fc8000bf05270 */
[----:B------:R-:W-:Y:S02]  /*3b00*/  USEL UR5, URZ, 0x1, UP0 ;  /* 0x00000001ff057887 */ /* 0x000fe40008000000 */
[----:B------:R-:W-:-:S04]  /*3b10*/  USEL UR7, UR7, URZ, UP0 ;  /* 0x000000ff07077287 */ /* 0x000fc80008000000 */
[----:B------:R-:W-:Y:S01]  /*3b20*/  ULEA UR7, UR7, UR6, 0x3 ;  /* 0x0000000607077291 */ /* 0x000fe2000f8e18ff */
[----:B--2---:R-:W-:-:S04]  /*3b30*/  LOP3.LUT R3, R11, UR5, RZ, 0x3c, !PT ;  /* 0x000000050b037c12 */ /* 0x004fc8000f8e3cff */
[----:B------:R-:W-:-:S04]  /*3b40*/  SHF.L.U32 R3, R3, 0x1f, RZ ;  /* 0x0000001f03037819 */ /* 0x000fc800000006ff */
[----:B------:R-:W2:Y:S02]  /*3b50*/  SYNCS.PHASECHK.TRANS64.TRYWAIT P0, [UR7], R3 ;  /* 0x00000003ff0075a7 */ /* 0x000ea40008001107 */
[----:B--2---:R-:W-:Y:S05]  /*3b60*/  @!P0 BRA `(.L_x_72) ;  /* 0x0000008000cc8947 */ /* 0x004fea0003800000 */
.L_x_179:
[----:B------:R-:W-:Y:S01]  /*3b70*/  NOP ;  /* 0x0000000000007918 */ /* 0x000fe20000000000 */
[----:B--2---:R-:W2:Y:S01]  /*3b80*/  LDS R0, [UR4+0x14] ;  /* 0x00001404ff007984 */ /* 0x004ea20008000800 */
[----:B------:R-:W-:Y:S01]  /*3b90*/  ULOP3.LUT UR6, UR19, 0xffff, URZ, 0xc0, !UPT ;  /* 0x0000ffff13067892 */ /* 0x000fe2000f8ec0ff */
[----:B------:R-:W-:Y:S01]  /*3ba0*/  UMOV UR8, 0xffff ;  /* 0x0000ffff00087882 */ /* 0x000fe20000000000 */
[----:B------:R-:W-:Y:S02]  /*3bb0*/  UMOV UR5, 0x1 ;  /* 0x0000000100057882 */ /* 0x000fe40000000000 */
[----:B------:R-:W-:-:S04]  /*3bc0*/  USHF.R.U32.HI UR6, URZ, 0x5, UR6 ;  /* 0x00000005ff067899 */ /* 0x000fc80008011606 */
[----:B------:R-:W-:Y:S02]  /*3bd0*/  USHF.L.U32 UR8, UR8, UR6, URZ ;  /* 0x0000000608087299 */ /* 0x000fe400080006ff */
[----:B------:R-:W-:-:S04]  /*3be0*/  USHF.L.U32 UR5, UR5, UR6, URZ ;  /* 0x0000000605057299 */ /* 0x000fc800080006ff */
[----:B--2---:R-:W-:-:S04]  /*3bf0*/  LOP3.LUT R0, R0, UR8, RZ, 0xc0, !PT ;  /* 0x0000000800007c12 */ /* 0x004fc8000f8ec0ff */
[----:B------:R-:W-:-:S13]  /*3c00*/  ISETP.NE.AND P0, PT, R0, UR8, PT ;  /* 0x0000000800007c0c */ /* 0x000fda000bf05270 */
[----:B------:R-:W-:Y:S05]  /*3c10*/  @P0 BRA `(.L_x_73) ;  /* 0x0000000000580947 */ /* 0x000fea0003800000 */
[----:B------:R-:W2:Y:S02]  /*3c20*/  LDS R0, [UR4+0x18] ;  /* 0x00001804ff007984 */ /* 0x000ea40008000800 */
[----:B--2---:R-:W-:-:S04]  /*3c30*/  LOP3.LUT R0, R0, UR5, RZ, 0xc0, !PT ;  /* 0x0000000500007c12 */ /* 0x004fc8000f8ec0ff */
[----:B------:R-:W-:-:S13]  /*3c40*/  ISETP.NE.AND P0, PT, R0, UR5, PT ;  /* 0x0000000500007c0c */ /* 0x000fda000bf05270 */
[----:B------:R-:W-:Y:S05]  /*3c50*/  @P0 BRA `(.L_x_74) ;  /* 0x00000000003c0947 */ /* 0x000fea0003800000 */
[----:B------:R-:W2:Y:S01]  /*3c60*/  S2R R2, SR_LANEID ;  /* 0x0000000000027919 */ /* 0x000ea20000000000 */
[----:B------:R-:W-:Y:S01]  /*3c70*/  ULOP3.LUT UR8, URZ, UR8, URZ, 0x33, !UPT ;  /* 0x00000008ff087292 */ /* 0x000fe2000f8e33ff */
[----:B------:R-:W-:Y:S01]  /*3c80*/  LOP3.LUT R4, RZ, UR5, RZ, 0x33, !PT ;  /* 0x00000005ff047c12 */ /* 0x000fe2000f8e33ff */
[----:B------:R-:W-:Y:S02]  /*3c90*/  VOTEU.ANY UR7, UPT, PT ;  /* 0x0000000000077886 */ /* 0x000fe400038e0100 */
[----:B------:R-:W-:Y:S01]  /*3ca0*/  UFLO.U32 UR7, UR7 ;  /* 0x00000007000772bd */ /* 0x000fe200080e0000 */
[----:B------:R-:W3:Y:S01]  /*3cb0*/  REDUX UR5, R4 ;  /* 0x00000000040573c4 */ /* 0x000ee20000000000 */
[----:B------:R-:W-:-:S06]  /*3cc0*/  IMAD.U32 R0, RZ, RZ, UR8 ;  /* 0x00000008ff007e24 */ /* 0x000fcc000f8e00ff */
[----:B------:R1:W-:Y:S01]  /*3cd0*/  UTCATOMSWS.AND URZ, UR8 ;  /* 0x0000000800ff79e3 */ /* 0x0003e20008000000 */
[----:B------:R-:W4:Y:S01]  /*3ce0*/  REDUX UR6, R0 ;  /* 0x00000000000673c4 */ /* 0x000f220000000000 */
[----:B--2---:R-:W-:Y:S01]  /*3cf0*/  ISETP.EQ.U32.AND P0, PT, R2, UR7, PT ;  /* 0x0000000702007c0c */ /* 0x004fe2000bf02070 */
[----:B---3--:R-:W-:Y:S01]  /*3d00*/  IMAD.U32 R2, RZ, RZ, UR5 ;  /* 0x00000005ff027e24 */ /* 0x008fe2000f8e00ff */
[----:B----4-:R-:W-:-:S11]  /*3d10*/  MOV R3, UR6 ;  /* 0x0000000600037c02 */ /* 0x010fd60008000f00 */
[----:B------:R1:W-:Y:S04]  /*3d20*/  @P0 ATOMS.AND RZ, [UR4+0x14], R3 ;  /* 0x00001403ffff098c */ /* 0x0003e8000a800004 */
[----:B------:R1:W-:Y:S01]  /*3d30*/  @P0 ATOMS.AND RZ, [UR4+0x18], R2 ;  /* 0x00001802ffff098c */ /* 0x0003e2000a800004 */
[----:B------:R-:W-:Y:S05]  /*3d40*/  BRA `(.L_x_75) ;  /* 0x0000000000147947 */ /* 0x000fea0003800000 */
.L_x_74:
[----:B------:R-:W-:Y:S02]  /*3d50*/  MOV R2, 0x3d70 ;  /* 0x00003d7000027802 */ /* 0x000fe40000000f00 */
[----:B-1--45:R-:W-:Y:S05]  /*3d60*/  CALL.REL.NOINC `($__internal_0_$__cuda_sm10x_tcgen05_guardrail_trap_col_being_dealloced_not_returned_by_alloc) ;  /* 0x0000008400b07944 */ /* 0x032fea0003c00000 */
[----:B------:R-:W-:Y:S05]  /*3d70*/  BRA `(.L_x_75) ;  /* 0x0000000000087947 */ /* 0x000fea0003800000 */
.L_x_73:
[----:B------:R-:W-:Y:S02]  /*3d80*/  MOV R2, 0x3da0 ;  /* 0x00003da000027802 */ /* 0x000fe40000000f00 */
[----:B-1--45:R-:W-:Y:S05]  /*3d90*/  CALL.REL.NOINC `($__internal_2_$__cuda_sm10x_tcgen05_guardrail_trap_unallocated_columns_being_dealloced) ;  /* 0x0000008400bc7944 */ /* 0x032fea0003c00000 */
.L_x_75:
[----:B------:R-:W-:Y:S01]  /*3da0*/  NOP ;  /* 0x0000000000007918 */ /* 0x000fe20000000000 */
[----:B-1----:R-:W-:Y:S05]  /*3db0*/  EXIT ;  /* 0x000000000000794d */ /* 0x002fea0003800000 */
.L_x_59:
[----:B------:R-:W-:-:S09]  /*3dc0*/  UISETP.NE.OR UP2, UPT, UR8, 0x3, !UP2 ;  /* 0x000000030800788c */ /* 0x000fd2000d745670 */
[----:B------:R-:W-:Y:S05]  /*3dd0*/  BRA.U UP2, `(.L_x_76) ;  /* 0x0000001102147547 */ /* 0x000fea000b800000 */
[----:B------:R-:W1:Y:S01]  /*3de0*/  LDC R0, c[0x0][0xb30] ;  /* 0x0002cc00ff007b82 */ /* 0x000e620000000800 */
[----:B------:R-:W2:Y:S01]  /*3df0*/  LDCU.64 UR8, c[0x0][0x888] ;  /* 0x00011100ff0877ac */ /* 0x000ea20008000a00 */
[----:B------:R-:W-:Y:S02]  /*3e00*/  HFMA2 R29, -RZ, RZ, 0, 0 ;  /* 0x00000000ff1d7431 */ /* 0x000fe400000001ff */
[----:B------:R-:W-:Y:S01]  /*3e10*/  IMAD.MOV.U32 R31, RZ, RZ, 0x1 ;  /* 0x00000001ff1f7424 */ /* 0x000fe200078e00ff */
[----:B------:R-:W-:Y:S01]  /*3e20*/  MOV R23, 0x2000 ;  /* 0x0000200000177802 */ /* 0x000fe20000000f00 */
[----:B------:R-:W4:Y:S01]  /*3e30*/  LDCU.64 UR4, c[0x0][0x890] ;  /* 0x00011200ff0477ac */ /* 0x000f220008000a00 */
[----:B------:R-:W-:Y:S01]  /*3e40*/  IMAD.MOV.U32 R30, RZ, RZ, RZ ;  /* 0x000000ffff1e7224 */ /* 0x000fe200078e00ff */
[----:B------:R-:W3:Y:S01]  /*3e50*/  LDC R19, c[0x0][0x370] ;  /* 0x0000dc00ff137b82 */ /* 0x000ee20000000800 */
[----:B------:R-:W-:Y:S01]  /*3e60*/  UMOV UR7, 0x400 ;  /* 0x0000040000077882 */ /* 0x000fe20000000000 */
[----:B------:R-:W-:-:S02]  /*3e70*/  UPLOP3.LUT UP1, UPT, UPT, UPT, UPT, 0x40, 0x4 ;  /* 0x000000000004789c */ /* 0x000fc40003f2e870 */
[----:B------:R-:W-:-:S04]  /*3e80*/  ULEA UR7, UR37, UR7, 0x18 ;  /* 0x0000000725077291 */ /* 0x000fc8000f8ec0ff */
[----:B------:R-:W3:Y:S01]  /*3e90*/  LDC R2, c[0x0][0xb0c] ;  /* 0x0002c300ff027b82 */ /* 0x000ee20000000800 */
[----:B------:R-:W-:Y:S02]  /*3ea0*/  UIADD3 UR13, UPT, UPT, UR7, 0xf8, URZ ;  /* 0x000000f8070d7890 */ /* 0x000fe4000fffe0ff */
[----:B--2---:R-:W-:Y:S02]  /*3eb0*/  UISETP.NE.U32.AND UP2, UPT, UR8, URZ, UPT ;  /* 0x000000ff0800728c */ /* 0x004fe4000bf45070 */
[----:B------:R-:W-:Y:S02]  /*3ec0*/  UIADD3 UR33, UPT, UPT, UR7, 0xe0, URZ ;  /* 0x000000e007217890 */ /* 0x000fe4000fffe0ff */
[----:B----4-:R-:W-:Y:S01]  /*3ed0*/  UISETP.NE.U32.AND UP3, UPT, UR4, URZ, UPT ;  /* 0x000000ff0400728c */ /* 0x010fe2000bf65070 */
[----:B------:R-:W2:Y:S01]  /*3ee0*/  LDC R18, c[0x0][0xb20] ;  /* 0x0002c800ff127b82 */ /* 0x000ea20000000800 */
[----:B-1----:R-:W-:Y:S01]  /*3ef0*/  ISETP.NE.AND P1, PT, R0, 0x1, PT ;  /* 0x000000010000780c */ /* 0x002fe20003f25270 */
[----:B------:R-:W-:-:S02]  /*3f00*/  UISETP.NE.AND.EX UP2, UPT, UR9, URZ, UPT, UP2 ;  /* 0x000000ff0900728c */ /* 0x000fc4000bf45320 */
[----:B------:R-:W-:Y:S02]  /*3f10*/  UIADD3 UR25, UPT, UPT, UR7, 0xe8, URZ ;  /* 0x000000e807197890 */ /* 0x000fe4000fffe0ff */
[----:B------:R-:W-:Y:S02]  /*3f20*/  UIADD3 UR17, UPT, UPT, UR7, 0xf0, URZ ;  /* 0x000000f007117890 */ /* 0x000fe4000fffe0ff */
[----:B------:R-:W1:Y:S01]  /*3f30*/  LDC.64 R32, c[0x0][0x348] ;  /* 0x0000d200ff207b82 */ /* 0x000e620000000a00 */
[----:B------:R-:W-:Y:S02]  /*3f40*/  UPRMT UR13, UR37, 0x654, UR13 ;  /* 0x00000654250d7896 */ /* 0x000fe4000800000d */
[----:B------:R-:W-:-:S05]  /*3f50*/  UISETP.NE.AND.EX UP3, UPT, UR5, URZ, UPT, UP3 ;  /* 0x000000ff0500728c */ /* 0x000fca000bf65330 */
[----:B------:R-:W4:Y:S08]  /*3f60*/  LDC.64 R16, c[0x0][0xb10] ;  /* 0x0002c400ff107b82 */ /* 0x000f300000000a00 */
[----:B------:R-:W1:Y:S08]  /*3f70*/  LDC.64 R6, c[0x0][0xb18] ;  /* 0x0002c600ff067b82 */ /* 0x000e700000000a00 */
[----:B------:R-:W1:Y:S08]  /*3f80*/  LDC.64 R4, c[0x0][0xb28] ;  /* 0x0002ca00ff047b82 */ /* 0x000e700000000a00 */
[----:B--23--:R-:W1:Y:S02]  /*3f90*/  LDC R22, c[0x0][0x374] ;  /* 0x0000dd00ff167b82 */ /* 0x00ce640000000800 */
.L_x_87:
[C---:B------:R-:W-:Y:S02]  /*3fa0*/  LEA R0, R30.reuse, UR7, 0x3 ;  /* 0x000000071e007c11 */ /* 0x040fe4000f8e18ff */
[----:B------:R-:W-:Y:S02]  /*3fb0*/  SHF.L.U32 R3, R29, 0x1f, RZ ;  /* 0x0000001f1d037819 */ /* 0x000fe400000006ff */
[----:B------:R-:W-:Y:S02]  /*3fc0*/  LEA R24, R30, UR7, 0x4 ;  /* 0x000000071e187c11 */ /* 0x000fe4000f8e20ff */
[----:B--2---:R-:W2:Y:S02]  /*3fd0*/  SYNCS.PHASECHK.TRANS64.TRYWAIT P0, [R0+URZ+0x130], R3 ;  /* 0x00013003000075a7 */ /* 0x004ea400080011ff */
[----:B--2---:R-:W-:Y:S05]  /*3fe0*/  @!P0 BRA `(.L_x_77) ;  /* 0x0000007c00c48947 */ /* 0x004fea0003800000 */
.L_x_180:
[----:B------:R-:W-:Y:S01]  /*3ff0*/  ISETP.GE.AND P0, PT, R72, 0x1, PT ;  /* 0x000000014800780c */ /* 0x000fe20003f06270 */
[----:B------:R-:W3:Y:S01]  /*4000*/  LDS.128 R24, [R24+0x1a0] ;  /* 0x0001a00018187984 */ /* 0x000ee20000000c00 */
[----:B--2---:R-:W-:Y:S01]  /*4010*/  VIADD R0, R0, 0x140 ;  /* 0x0000014000007836 */ /* 0x004fe20000000000 */
[----:B------:R-:W-:Y:S01]  /*4020*/  @!PT LDS RZ, [RZ] ;  /* 0x00000000fffff984 */ /* 0x000fe20000000800 */
[----:B------:R-:W-:Y:S01]  /*4030*/  @!PT LDS RZ, [RZ] ;  /* 0x00000000fffff984 */ /* 0x000fe20000000800 */
[----:B------:R-:W-:Y:S01]  /*4040*/  @!PT LDS RZ, [RZ] ;  /* 0x00000000fffff984 */ /* 0x000fe20000000800 */
[----:B------:R-:W-:Y:S01]  /*4050*/  @!PT LDS RZ, [RZ] ;  /* 0x00000000fffff984 */ /* 0x000fe20000000800 */
[----:B------:R2:W-:Y:S06]  /*4060*/  MEMBAR.ALL.CTA ;  /* 0x0000000000007992 */ /* 0x0005ec0000008000 */
[----:B--2---:R-:W2:Y:S01]  /*4070*/  FENCE.VIEW.ASYNC.S ;  /* 0x00000000000073c6 */ /* 0x004ea20000000000 */
[----:B------:R-:W-:Y:S04]  /*4080*/  PRMT R0, RZ, 0x654, R0 ;  /* 0x00000654ff007816 */ /* 0x000fe80000000000 */
[----:B--2---:R2:W-:Y:S01]  /*4090*/  SYNCS.ARRIVE.TRANS64.RED.A1T0 RZ, [R0+URZ], RZ ;  /* 0x000000ff00ff79a7 */ /* 0x0045e200081004ff */
[----:B---3--:R-:W-:Y:S11]  /*40a0*/  LOP3.LUT P3, RZ, R26, 0x1, RZ, 0xc0, !PT ;  /* 0x000000011aff7812 */ /* 0x008ff6000786c0ff */
[----:B------:R-:W-:Y:S02]  /*40b0*/  @!UPT UIADD3 URZ, UPT, UPT, URZ, URZ, URZ ;  /* 0x000000fffffff290 */ /* 0x000fe4000fffe0ff */
[----:B------:R-:W-:Y:S02]  /*40c0*/  @P3 MOV R13, R24 ;  /* 0x00000018000d3202 */ /* 0x000fe40000000f00 */
[----:B------:R-:W-:Y:S01]  /*40d0*/  @P3 LOP3.LUT R8, R25, 0xffff, RZ, 0xc0, !PT ;  /* 0x0000ffff19083812 */ /* 0x000fe200078ec0ff */
[----:B--2---:R-:W-:Y:S06]  /*40e0*/  @!P0 BRA `(.L_x_78) ;  /* 0x0000000000a48947 */ /* 0x004fec0003800000 */
[----:B-1----:R-:W-:Y:S01]  /*40f0*/  IMAD.HI.U32 R35, R22, R7, RZ ;  /* 0x0000000716237227 */ /* 0x002fe200078e00ff */
[----:B------:R-:W-:Y:S02]  /*4100*/  ISETP.NE.AND P0, PT, R6, 0x1, PT ;  /* 0x000000010600780c */ /* 0x000fe40003f05270 */
[----:B------:R-:W-:Y:S01]  /*4110*/  ISETP.NE.AND P2, PT, R72, 0x1, PT ;  /* 0x000000014800780c */ /* 0x000fe20003f45270 */
[----:B----4-:R-:W-:Y:S01]  /*4120*/  IMAD.HI.U32 R34, R19, R16, RZ ;  /* 0x0000001013227227 */ /* 0x010fe200078e00ff */
[----:B------:R-:W-:Y:S02]  /*4130*/  SHF.R.U32.HI R35, RZ, R18, R35 ;  /* 0x00000012ff237219 */ /* 0x000fe40000011623 */
[----:B------:R-:W-:Y:S01]  /*4140*/  ISETP.NE.AND P4, PT, R2, 0x1, PT ;  /* 0x000000010200780c */ /* 0x000fe20003f85270 */
[----:B------:R-:W-:Y:S01]  /*4150*/  IMAD.HI.U32 R36, R13, R16, RZ ;  /* 0x000000100d247227 */ /* 0x000fe200078e00ff */
[----:B------:R-:W-:Y:S02]  /*4160*/  SHF.R.U32.HI R34, RZ, R17, R34 ;  /* 0x00000011ff227219 */ /* 0x000fe40000011622 */
[----:B------:R-:W-:Y:S01]  /*4170*/  SEL R3, R22, R35, !P0 ;  /* 0x0000002316037207 */ /* 0x000fe20004000000 */
[C---:B------:R-:W-:Y:S01]  /*4180*/  IMAD.HI.U32 R35, R8.reuse, R7, RZ ;  /* 0x0000000708237227 */ /* 0x040fe200078e00ff */
[----:B------:R-:W-:Y:S02]  /*4190*/  SEL R11, R19, R34, !P4 ;  /* 0x00000022130b7207 */ /* 0x000fe40006000000 */
[----:B------:R-:W-:Y:S01]  /*41a0*/  SHF.R.U32.HI R36, RZ, R17, R36 ;  /* 0x00000011ff247219 */ /* 0x000fe20000011624 */
[----:B------:R-:W-:Y:S01]  /*41b0*/  IMAD.HI.U32 R38, R3, R4, RZ ;  /* 0x0000000403267227 */ /* 0x000fe200078e00ff */
[----:B------:R-:W-:Y:S03]  /*41c0*/  SHF.R.U32.HI R35, RZ, R18, R35 ;  /* 0x00000012ff237219 */ /* 0x000fe60000011623 */
[----:B------:R-:W-:Y:S01]  /*41d0*/  IMAD.HI.U32 R34, R11, R4, RZ ;  /* 0x000000040b227227 */ /* 0x000fe200078e00ff */
[----:B------:R-:W-:Y:S02]  /*41e0*/  @P2 SHF.R.U32.HI R3, RZ, R5, R38 ;  /* 0x00000005ff032219 */ /* 0x000fe40000011626 */
[----:B------:R-:W-:Y:S02]  /*41f0*/  SEL R9, R8, R35, !P0 ;  /* 0x0000002308097207 */ /* 0x000fe40004000000 */
[----:B------:R-:W-:Y:S01]  /*4200*/  @P2 SHF.R.U32.HI R11, RZ, R5, R34 ;  /* 0x00000005ff0b2219 */ /* 0x000fe20000011622 */
[C---:B------:R-:W-:Y:S01]  /*4210*/  IMAD R10, R72.reuse, R3, RZ ;  /* 0x00000003480a7224 */ /* 0x040fe200078e02ff */
[----:B------:R-:W-:Y:S01]  /*4220*/  SEL R3, R13, R36, !P4 ;  /* 0x000000240d037207 */ /* 0x000fe20006000000 */
[C---:B------:R-:W-:Y:S03]  /*4230*/  IMAD.HI.U32 R14, R9.reuse, R4, RZ ;  /* 0x00000004090e7227 */ /* 0x040fe600078e00ff */
[----:B------:R-:W-:Y:S01]  /*4240*/  ISETP.GE.AND P0, PT, R9, R10, PT ;  /* 0x0000000a0900720c */ /* 0x000fe20003f06270 */
[C---:B------:R-:W-:Y:S01]  /*4250*/  IMAD R12, R72.reuse, R11, RZ ;  /* 0x0000000b480c7224 */ /* 0x040fe200078e02ff */
[-C--:B------:R-:W-:Y:S04]  /*4260*/  SHF.R.U32.HI R14, RZ, R5.reuse, R14 ;  /* 0x00000005ff0e7219 */ /* 0x080fe8000001160e */
[----:B------:R-:W-:Y:S02]  /*4270*/  ISETP.GE.OR P0, PT, R3, R12, P0 ;  /* 0x0000000c0300720c */ /* 0x000fe40000706670 */
[----:B------:R-:W-:Y:S05]  /*4280*/  SEL R15, R9, R14, !P2 ;  /* 0x0000000e090f7207 */ /* 0x000fea0005000000 */
[----:B------:R-:W-:Y:S04]  /*4290*/  IMAD.MOV R14, RZ, RZ, -R15 ;  /* 0x000000ffff0e7224 */ /* 0x000fe800078e0a0f */
[----:B------:R-:W-:Y:S02]  /*42a0*/  IMAD R14, R72, R14, R9 ;  /* 0x0000000e480e7224 */ /* 0x000fe400078e0209 */
[C---:B------:R-:W-:Y:S05]  /*42b0*/  @!P0 IMAD.HI.U32 R10, R3.reuse, R4, RZ ;  /* 0x00000004030a8227 */ /* 0x040fea00078e00ff */
[----:B------:R-:W-:Y:S04]  /*42c0*/  @!P0 SHF.R.U32.HI R10, RZ, R5, R10 ;  /* 0x00000005ff0a8219 */ /* 0x000fe8000001160a */
[----:B------:R-:W-:Y:S01]  /*42d0*/  @!P0 SEL R0, R3, R10, !P2 ;  /* 0x0000000a03008207 */ /* 0x000fe20005000000 */
[----:B------:R-:W-:Y:S03]  /*42e0*/  IMAD.MOV R10, RZ, RZ, -R3 ;  /* 0x000000ffff0a7224 */ /* 0x000fe600078e0a03 */
[----:B------:R-:W-:Y:S01]  /*42f0*/  @!P0 IADD3 R15, PT, PT, R15, -R0, RZ ;  /* 0x800000000f0f8210 */ /* 0x000fe20007ffe0ff */
[----:B------:R-:W-:Y:S01]  /*4300*/  @!P0 IMAD R0, R11, R14, R0 ;  /* 0x0000000e0b008224 */ /* 0x000fe200078e0200 */
[----:B------:R-:W-:Y:S01]  /*4310*/  IADD3 R11, PT, PT, -R9, RZ, RZ ;  /* 0x000000ff090b7210 */ /* 0x000fe20007ffe1ff */
[----:B------:R-:W-:Y:S02]  /*4320*/  IMAD R13, R2, R10, R13 ;  /* 0x0000000a020d7224 */ /* 0x000fe400078e020d */
[----:B------:R-:W-:Y:S02]  /*4330*/  @!P0 IMAD R9, R15, R72, R3 ;  /* 0x000000480f098224 */ /* 0x000fe400078e0203 */
[----:B------:R-:W-:Y:S02]  /*4340*/  @!P0 IMAD.MOV.U32 R3, RZ, RZ, R0 ;  /* 0x000000ffff038224 */ /* 0x000fe400078e0000 */
[----:B------:R-:W-:Y:S02]  /*4350*/  IMAD R8, R6, R11, R8 ;  /* 0x0000000b06087224 */ /* 0x000fe400078e0208 */
[----:B------:R-:W-:Y:S02]  /*4360*/  IMAD R13, R3, R2, R13 ;  /* 0x00000002030d7224 */ /* 0x000fe400078e020d */
[----:B------:R-:W-:Y:S02]  /*4370*/  IMAD R8, R9, R6, R8 ;  /* 0x0000000609087224 */ /* 0x000fe400078e0208 */
.L_x_78:
[----:B------:R-:W-:Y:S05]  /*4380*/  BRA.U UP1, `(.L_x_79) ;  /* 0x0000000101107547 */ /* 0x000fea000b800000 */
[----:B------:R-:W-:Y:S04]  /*4390*/  MOV R0, UR6 ;  /* 0x0000000600007c02 */ /* 0x000fe80008000f00 */
[----:B------:R-:W-:Y:S04]  /*43a0*/  SHF.L.U32 R3, R0, 0x1f, RZ ;  /* 0x0000001f00037819 */ /* 0x000fe800000006ff */
[----:B------:R-:W2:Y:S02]  /*43b0*/  SYNCS.PHASECHK.TRANS64.TRYWAIT P0, [UR7+0x128], R3 ;  /* 0x00012803ff0075a7 */ /* 0x000ea40008001107 */
[----:B--2---:R-:W-:Y:S05]  /*43c0*/  @!P0 BRA `(.L_x_80) ;  /* 0x0000007800e08947 */ /* 0x004fea0003800000 */
.L_x_79:
[----:B------:R-:W-:Y:S02]  /*43d0*/  R2UR UR35, R21 ;  /* 0x00000000152372ca */ /* 0x000fe400000e0000 */
[----:B------:R-:W-:Y:S02]  /*43e0*/  R2UR UR34, R20 ;  /* 0x00000000142272ca */ /* 0x000fe400000e0000 */
[----:B------:R-:W-:Y:S02]  /*43f0*/  ISETP.NE.U32.AND P2, PT, RZ, UR4, PT ;  /* 0x00000004ff007c0c */ /* 0x000fe4000bf45070 */
[----:B------:R-:W-:Y:S02]  /*4400*/  SHF.L.U32 R12, R31, 0x1f, RZ ;  /* 0x0000001f1f0c7819 */ /* 0x000fe400000006ff */
[----:B------:R-:W-:Y:S05]  /*4410*/  ISETP.NE.AND.EX P2, PT, RZ, UR5, PT, P2 ;  /* 0x00000005ff007c0c */ /* 0x000fea000bf45320 */
[----:B------:R-:W-:Y:S02]  /*4420*/  USHF.L.U32 UR35, UR35, 0x7, URZ ;  /* 0x0000000723237899 */ /* 0x000fe400080006ff */
[----:B------:R-:W-:Y:S01]  /*4430*/  USHF.L.U32 UR34, UR34, 0x8, URZ ;  /* 0x0000000822227899 */ /* 0x000fe200080006ff */
[----:B------:R-:W-:Y:S11]  /*4440*/  BRA.U !UP3, `(.L_x_81) ;  /* 0x000000010b347547 */ /* 0x000ff6000b800000 */
[----:B------:R-:W-:Y:S01]  /*4450*/  UPLOP3.LUT UP0, UPT, UPT, UPT, UP2, 0x80, 0x8 ;  /* 0x000000000008789c */ /* 0x000fe20003f0f020 */
[----:B--2---:R-:W-:Y:S02]  /*4460*/  HFMA2 R0, -RZ, RZ, 0, 5.9604644775390625e-08 ;  /* 0x00000001ff007431 */ /* 0x004fe400000001ff */
[----:B------:R-:W-:Y:S03]  /*4470*/  IMAD.MOV.U32 R171, RZ, RZ, 0x1 ;  /* 0x00000001ffab7424 */ /* 0x000fe600078e00ff */
[----:B------:R-:W-:Y:S05]  /*4480*/  PLOP3.LUT P0, PT, PT, PT, UP0, 0x80, 0x8 ;  /* 0x000000000008781c */ /* 0x000fea0003f0f008 */
[----:B------:R-:W2:Y:S01]  /*4490*/  @UP0 LDCU.64 UR10, c[0x0][0x888] ;  /* 0x00011100ff0a07ac */ /* 0x000ea20008000a00 */
[----:B------:R-:W-:Y:S07]  /*44a0*/  @UP0 UIMAD UR8, UR36, UR4, URZ ;  /* 0x00000004240802a4 */ /* 0x000fee000f8e02ff */
[----:B------:R-:W-:Y:S01]  /*44b0*/  @!P0 PRMT R171, R0, 0x7610, R171 ;  /* 0x0000761000ab8816 */ /* 0x000fe200000000ab */
[----:B--2---:R-:W-:Y:S03]  /*44c0*/  @UP0 UIMAD.WIDE UR10, UR8, 0x4, UR10 ;  /* 0x00000004080a08a5 */ /* 0x004fe6000f8e020a */
[----:B------:R-:W2:Y:S03]  /*44d0*/  @!UP0 LDCU UR8, c[0x0][0x880] ;  /* 0x00011000ff0887ac */ /* 0x000ea60008000800 */
[----:B------:R-:W-:Y:S01]  /*44e0*/  IMAD.U32 R10, RZ, RZ, UR10 ;  /* 0x0000000aff0a7e24 */ /* 0x000fe2000f8e00ff */
[----:B------:R-:W-:Y:S05]  /*44f0*/  MOV R11, UR11 ;  /* 0x0000000b000b7c02 */ /* 0x000fea0008000f00 */
[----:B-----5:R3:W5:Y:S02]  /*4500*/  @P0 LDG.E R81, desc[UR46][R10.64] ;  /* 0x0000002e0a510981 */ /* 0x020764000c1e1900 */
[----:B--23--:R-:W-:Y:S07]  /*4510*/  @!P0 IMAD.U32 R81, RZ, RZ, UR8 ;  /* 0x00000008ff518e24 */ /* 0x00cfee000f8e00ff */
.L_x_81:
[----:B-----5:R-:W-:Y:S01]  /*4520*/  @!P2 FSETP.EQ.AND P0, PT, R81, RZ, PT ;  /* 0x000000ff5100a20b */ /* 0x020fe20003f02000 */
[----:B------:R-:W-:Y:S01]  /*4530*/  @!UPT UIADD3 URZ, UPT, UPT, URZ, URZ, URZ ;  /* 0x000000fffffff290 */ /* 0x000fe2000fffe0ff */
[----:B------:R-:W-:Y:S11]  /*4540*/  @!P2 BRA `(.L_x_82) ;  /* 0x000000000014a947 */ /* 0x000ff60003800000 */
[----:B------:R-:W-:Y:S02]  /*4550*/  LOP3.LUT P2, RZ, R171, 0xff, RZ, 0xc0, !PT ;  /* 0x000000ffabff7812 */ /* 0x000fe4000784c0ff */
[----:B------:R-:W-:Y:S04]  /*4560*/  PLOP3.LUT P0, PT, PT, PT, UP0, 0x80, 0x8 ;  /* 0x000000000008781c */ /* 0x000fe80003f0f008 */
[----:B------:R-:W-:Y:S07]  /*4570*/  PLOP3.LUT P0, PT, P0, PT, PT, 0x8, 0x80 ;  /* 0x000000000080781c */ /* 0x000fee000070e170 */
[----:B------:R-:W-:Y:S11]  /*4580*/  @P2 FSETP.EQ.AND P0, PT, R81, RZ, PT ;  /* 0x000000ff5100220b */ /* 0x000ff60003f02000 */
[----:B------:R-:W-:Y:S02]  /*4590*/  @!UPT UIADD3 URZ, UPT, UPT, URZ, URZ, URZ ;  /* 0x000000fffffff290 */ /* 0x000fe4000fffe0ff */
.L_x_82:
[----:B------:R-:W3:Y:S01]  /*45a0*/  SYNCS.PHASECHK.TRANS64.TRYWAIT P2, [UR7+0x100], R12 ;  /* 0x0001000cff0075a7 */ /* 0x000ee20008041107 */
[----:B------:R-:W-:Y:S04]  /*45b0*/  ELECT P4, URZ, PT ;  /* 0x0000000000ff782f */ /* 0x000fe80003880000 */
[----:B------:R-:W-:Y:S11]  /*45c0*/  PLOP3.LUT P4, PT, P0, P4, PT, 0xf2, 0x2f ;  /* 0x00000000002f781c */ /* 0x000ff60000789e72 */
[----:B------:R-:W-:Y:S02]  /*45d0*/  @!UPT UIADD3 URZ, UPT, UPT, URZ, URZ, URZ ;  /* 0x000000fffffff290 */ /* 0x000fe4000fffe0ff */
[----:B-1----:R-:W-:Y:S05]  /*45e0*/  @!P4 IADD3 R9, P0, PT, R32, 0x580, RZ ;  /* 0x000005802009c810 */ /* 0x002fea0007f1e0ff */
[----:B--2---:R-:W-:Y:S01]  /*45f0*/  @!P4 IMAD.X R0, RZ, RZ, R33, P0 ;  /* 0x000000ffff00c224 */ /* 0x004fe200000e0621 */
[----:B---3--:R-:W-:Y:S07]  /*4600*/  @!P2 BRA `(.L_x_83) ;  /* 0x000000780068a947 */ /* 0x008fee0003800000 */
.L_x_183:
[----:B------:R-:W-:Y:S01]  /*4610*/  @!P4 R2UR UR8, R0 ;  /* 0x000000000008c2ca */ /* 0x000fe200000e0000 */
[----:B------:R-:W-:Y:S01]  /*4620*/  VOTEU.ALL UP1, P4 ;  /* 0x0000000000ff7886 */ /* 0x000fe20002020000 */
[----:B------:R-:W-:Y:S01]  /*4630*/  @!P4 R2UR UR9, R9 ;  /* 0x000000000909c2ca */ /* 0x000fe200000e0000 */
[----:B------:R-:W-:Y:S01]  /*4640*/  @!P4 IMAD.MOV.U32 R0, RZ, RZ, 0x2000 ;  /* 0x00002000ff00c424 */ /* 0x000fe200078e00ff */
[----:B------:R-:W-:Y:S01]  /*4650*/  UMOV UR10, 0x0 ;  /* 0x00000000000a7882 */ /* 0x000fe20000000000 */
[----:B------:R-:W-:Y:S01]  /*4660*/  UMOV UR11, 0x10000000 ;  /* 0x10000000000b7882 */ /* 0x000fe20000000000 */
[----:B------:R-:W-:Y:S01]  /*4670*/  @!UP1 UIADD3 UR32, UPT, UPT, UR7, 0x200, URZ ;  /* 0x0000020007209890 */ /* 0x000fe2000fffe0ff */
[----:B------:R-:W-:Y:S01]  /*4680*/  @!P4 IADD3 R9, P0, PT, R32, 0x580, RZ ;  /* 0x000005802009c810 */ /* 0x000fe20007f1e0ff */
[----:B------:R-:W-:Y:S05]  /*4690*/  VOTEU.ALL UP1, P4 ;  /* 0x0000000000ff7886 */ /* 0x000fea0002020000 */
[----:B------:R-:W-:Y:S01]  /*46a0*/  IMAD.U32 R11, RZ, RZ, UR8 ;  /* 0x00000008ff0b7e24 */ /* 0x000fe2000f8e00ff */
[----:B------:R-:W-:Y:S01]  /*46b0*/  UPRMT UR8, UR37, 0x654, UR33 ;  /* 0x0000065425087896 */ /* 0x000fe20008000021 */
[----:B------:R-:W-:Y:S03]  /*46c0*/  IMAD.U32 R10, RZ, RZ, UR9 ;  /* 0x00000009ff0a7e24 */ /* 0x000fe6000f8e00ff */
[----:B------:R-:W-:Y:S02]  /*46d0*/  @!P4 R2UR UR15, R11 ;  /* 0x000000000b0fc2ca */ /* 0x000fe400000e0000 */
[----:B------:R-:W-:Y:S11]  /*46e0*/  @!P4 R2UR UR14, R10 ;  /* 0x000000000a0ec2ca */ /* 0x000ff600000e0000 */
[----:B------:R-:W-:Y:S02]  /*46f0*/  @!UPT UIADD3 URZ, UPT, UPT, URZ, URZ, URZ ;  /* 0x000000fffffff290 */ /* 0x000fe4000fffe0ff */
[----:B------:R2:W-:Y:S01]  /*4700*/  @!UP1 UTMALDG.3D [UR32], [UR14], desc[UR10] ;  /* 0x00000a200e0095b4 */ /* 0x0005e20008011000 */
[----:B------:R3:W-:Y:S01]  /*4710*/  @!P4 SYNCS.ARRIVE.TRANS64.RED.A0TR RZ, [UR7+0xe0], R0 ;  /* 0x0000e000ffffc9a7 */ /* 0x0007e20008300407 */
[----:B------:R-:W-:Y:S01]  /*4720*/  SYNCS.ARRIVE.TRANS64.RED.A1T0 RZ, [UR8], RZ ;  /* 0x000000ffffff79a7 */ /* 0x000fe20008100408 */
[----:B---3--:R-:W-:Y:S01]  /*4730*/  @!P4 IMAD.X R0, RZ, RZ, R33, P0 ;  /* 0x000000ffff00c224 */ /* 0x008fe200000e0621 */
[----:B------:R-:W3:Y:S02]  /*4740*/  SYNCS.PHASECHK.TRANS64.TRYWAIT P2, [UR7+0x108], R12 ;  /* 0x0001080cff0075a7 */ /* 0x000ee40008041107 */
[----:B--23--:R-:W-:Y:S05]  /*4750*/  @!P2 BRA `(.L_x_84) ;  /* 0x00000078002ca947 */ /* 0x00cfea0003800000 */
.L_x_185:
        /* <DEDUP_REMOVED lines=8> */
[----:B------:R-:W-:Y:S01]  /*47e0*/  @!UP1 UIADD3 UR24, UPT, UPT, UR7, 0x2200, URZ ;  /* 0x0000220007189890 */ /* 0x000fe2000fffe0ff */
[----:B------:R-:W-:Y:S01]  /*47f0*/  VOTEU.ALL UP1, P4 ;  /* 0x0000000000ff7886 */ /* 0x000fe20002020000 */
[----:B------:R-:W-:Y:S01]  /*4800*/  UMOV UR27, UR35 ;  /* 0x00000023001b7c82 */ /* 0x000fe20008000000 */
[----:B------:R-:W-:Y:S02]  /*4810*/  UMOV UR28, UR36 ;  /* 0x00000024001c7c82 */ /* 0x000fe40008000000 */
[----:B------:R-:W-:Y:S01]  /*4820*/  IMAD.U32 R11, RZ, RZ, UR8 ;  /* 0x00000008ff0b7e24 */ /* 0x000fe2000f8e00ff */
[----:B------:R-:W-:Y:S01]  /*4830*/  UPRMT UR8, UR37, 0x654, UR25 ;  /* 0x0000065425087896 */ /* 0x000fe20008000019 */
[----:B------:R-:W-:Y:S02]  /*4840*/  IMAD.U32 R10, RZ, RZ, UR9 ;  /* 0x00000009ff0a7e24 */ /* 0x000fe4000f8e00ff */
[----:B------:R-:W-:Y:S01]  /*4850*/  @!P4 IMAD.X R20, RZ, RZ, R33, P0 ;  /* 0x000000ffff14c224 */ /* 0x000fe200000e0621 */
[----:B------:R-:W-:Y:S02]  /*4860*/  @!P4 R2UR UR15, R11 ;  /* 0x000000000b0fc2ca */ /* 0x000fe400000e0000 */
[----:B------:R-:W-:Y:S11]  /*4870*/  @!P4 R2UR UR14, R10 ;  /* 0x000000000a0ec2ca */ /* 0x000ff600000e0000 */
[----:B------:R-:W-:Y:S02]  /*4880*/  @!UPT UIADD3 URZ, UPT, UPT, URZ, URZ, URZ ;  /* 0x000000fffffff290 */ /* 0x000fe4000fffe0ff */
[----:B------:R2:W-:Y:S01]  /*4890*/  @!UP1 UTMALDG.3D [UR24], [UR14], desc[UR10] ;  /* 0x00000a180e0095b4 */ /* 0x0005e20008011000 */
[----:B------:R2:W-:Y:S01]  /*48a0*/  @!P4 SYNCS.ARRIVE.TRANS64.RED.A0TR RZ, [UR7+0xe8], R0 ;  /* 0x0000e800ffffc9a7 */ /* 0x0005e20008300407 */
[----:B------:R-:W-:Y:S01]  /*48b0*/  SYNCS.ARRIVE.TRANS64.RED.A1T0 RZ, [UR8], RZ ;  /* 0x000000ffffff79a7 */ /* 0x000fe20008100408 */
[----:B------:R-:W3:Y:S02]  /*48c0*/  SYNCS.PHASECHK.TRANS64.TRYWAIT P2, [UR7+0x110], R12 ;  /* 0x0001100cff0075a7 */ /* 0x000ee40008041107 */
[----:B--23--:R-:W-:Y:S05]  /*48d0*/  @!P2 BRA `(.L_x_85) ;  /* 0x0000007400e4a947 */ /* 0x00cfea0003800000 */
.L_x_187:
[----:B------:R-:W2:Y:S01]  /*48e0*/  LDC.64 R14, c[0x0][0xb10] ;  /* 0x0002c400ff0e7b82 */ /* 0x000ea20000000a00 */
[----:B------:R-:W-:Y:S01]  /*48f0*/  @!P4 R2UR UR8, R20 ;  /* 0x000000001408c2ca */ /* 0x000fe200000e0000 */
[----:B------:R-:W-:Y:S01]  /*4900*/  VOTEU.ALL UP1, P4 ;  /* 0x0000000000ff7886 */ /* 0x000fe20002020000 */
[----:B------:R-:W-:Y:S01]  /*4910*/  @!P4 R2UR UR9, R21 ;  /* 0x000000001509c2ca */ /* 0x000fe200000e0000 */
[----:B------:R-:W-:Y:S01]  /*4920*/  UMOV UR10, 0x0 ;  /* 0x00000000000a7882 */ /* 0x000fe20000000000 */
[----:B------:R-:W-:Y:S03]  /*4930*/  UMOV UR11, 0x10000000 ;  /* 0x10000000000b7882 */ /* 0x000fe60000000000 */
[----:B------:R-:W3:Y:S01]  /*4940*/  LDC.64 R10, c[0x0][0xb18] ;  /* 0x0002c600ff0a7b82 */ /* 0x000ee20000000a00 */
[----:B------:R-:W-:Y:S01]  /*4950*/  @!UP1 UIADD3 UR18, UPT, UPT, UR34, 0x80, URZ ;  /* 0x0000008022129890 */ /* 0x000fe2000fffe0ff */
[----:B------:R-:W-:Y:S01]  /*4960*/  @P3 SHF.R.U32.HI R28, RZ, 0x10, R25 ;  /* 0x00000010ff1c3819 */ /* 0x000fe20000011619 */
[----:B------:R-:W-:Y:S01]  /*4970*/  @!UP1 UIADD3 UR16, UPT, UPT, UR7, 0x4200, URZ ;  /* 0x0000420007109890 */ /* 0x000fe2000fffe0ff */
[----:B------:R-:W-:Y:S01]  /*4980*/  VIADD R30, R30, 0x1 ;  /* 0x000000011e1e7836 */ /* 0x000fe20000000000 */
[----:B------:R-:W-:Y:S03]  /*4990*/  VOTEU.ALL UP1, P4 ;  /* 0x0000000000ff7886 */ /* 0x000fe60002020000 */
[----:B------:R-:W5:Y:S01]  /*49a0*/  @!P1 LDC R0, c[0x0][0xb20] ;  /* 0x0002c800ff009b82 */ /* 0x000f620000000800 */
[----:B------:R-:W-:Y:S01]  /*49b0*/  UMOV UR19, UR35 ;  /* 0x0000002300137c82 */ /* 0x000fe20008000000 */
[----:B------:R-:W-:Y:S01]  /*49c0*/  IMAD.U32 R21, RZ, RZ, UR8 ;  /* 0x00000008ff157e24 */ /* 0x000fe2000f8e00ff */
[----:B------:R-:W-:Y:S05]  /*49d0*/  UMOV UR20, UR36 ;  /* 0x0000002400147c82 */ /* 0x000fea0008000000 */
[----:B-1----:R-:W1:Y:S01]  /*49e0*/  @!P1 LDC R3, c[0x0][0xb0c] ;  /* 0x0002c300ff039b82 */ /* 0x002e620000000800 */
[----:B------:R-:W-:Y:S01]  /*49f0*/  IMAD.U32 R20, RZ, RZ, UR9 ;  /* 0x00000009ff147e24 */ /* 0x000fe2000f8e00ff */
[----:B------:R-:W-:Y:S01]  /*4a00*/  UPRMT UR8, UR37, 0x654, UR17 ;  /* 0x0000065425087896 */ /* 0x000fe20008000011 */
[----:B------:R-:W-:Y:S03]  /*4a10*/  @!P4 R2UR UR15, R21 ;  /* 0x00000000150fc2ca */ /* 0x000fe600000e0000 */
[----:B------:R-:W-:Y:S01]  /*4a20*/  @!P4 R2UR UR14, R20 ;  /* 0x00000000140ec2ca */ /* 0x000fe200000e0000 */
[----:B------:R-:W-:Y:S11]  /*4a30*/  @!P4 IMAD.MOV.U32 R20, RZ, RZ, 0x2000 ;  /* 0x00002000ff14c424 */ /* 0x000ff600078e00ff */
[----:B------:R-:W-:Y:S01]  /*4a40*/  @!UPT UIADD3 URZ, UPT, UPT, URZ, URZ, URZ ;  /* 0x000000fffffff290 */ /* 0x000fe2000fffe0ff */
[----:B------:R1:W-:Y:S01]  /*4a50*/  @!UP1 UTMALDG.3D [UR16], [UR14], desc[UR10] ;  /* 0x00000a100e0095b4 */ /* 0x0003e20008011000 */
[----:B------:R1:W-:Y:S02]  /*4a60*/  @!P4 SYNCS.ARRIVE.TRANS64.RED.A0TR RZ, [UR7+0xf0], R20 ;  /* 0x0000f014ffffc9a7 */ /* 0x0003e40008300407 */
[----:B-1----:R-:W-:Y:S01]  /*4a70*/  @!P1 ISETP.NE.AND P2, PT, R3, 0x1, PT ;  /* 0x000000010300980c */ /* 0x002fe20003f45270 */
[C---:B--2---:R-:W-:Y:S01]  /*4a80*/  @!P1 IMAD.HI.U32 R14, R13.reuse, R14, RZ ;  /* 0x0000000e0d0e9227 */ /* 0x044fe200078e00ff */
[----:B---3--:R-:W-:Y:S03]  /*4a90*/  @!P1 ISETP.NE.AND P0, PT, R10, 0x1, PT ;  /* 0x000000010a00980c */ /* 0x008fe60003f05270 */
[C---:B------:R-:W-:Y:S01]  /*4aa0*/  @!P1 IMAD.HI.U32 R11, R8.reuse, R11, RZ ;  /* 0x0000000b080b9227 */ /* 0x040fe200078e00ff */
[----:B------:R-:W-:Y:S04]  /*4ab0*/  @!P1 SHF.R.U32.HI R14, RZ, R15, R14 ;  /* 0x0000000fff0e9219 */ /* 0x000fe8000001160e */
[----:B-----5:R-:W-:Y:S01]  /*4ac0*/  @!P1 SHF.R.U32.HI R9, RZ, R0, R11 ;  /* 0x00000000ff099219 */ /* 0x020fe2000001160b */
[----:B------:R-:W-:Y:S01]  /*4ad0*/  SYNCS.ARRIVE.TRANS64.RED.A1T0 RZ, [UR8], RZ ;  /* 0x000000ffffff79a7 */ /* 0x000fe20008100408 */
[----:B------:R-:W-:Y:S02]  /*4ae0*/  @!P1 SEL R14, R13, R14, !P2 ;  /* 0x0000000e0d0e9207 */ /* 0x000fe40005000000 */
[----:B------:R-:W-:Y:S01]  /*4af0*/  @!P1 SEL R9, R8, R9, !P0 ;  /* 0x0000000908099207 */ /* 0x000fe20004000000 */
[----:B------:R-:W1:Y:S04]  /*4b00*/  SYNCS.PHASECHK.TRANS64.TRYWAIT P5, [UR7+0x118], R12 ;  /* 0x0001180cff0075a7 */ /* 0x000e6800080a1107 */
[----:B------:R-:W-:Y:S02]  /*4b10*/  @!P1 IMAD.IADD R0, R9, 0x1, -R14 ;  /* 0x0000000109009824 */ /* 0x000fe400078e0a0e */
[----:B------:R-:W-:Y:S02]  /*4b20*/  @!P1 IMAD.IADD R9, R14, 0x1, -R9 ;  /* 0x000000010e099824 */ /* 0x000fe400078e0a09 */
[----:B------:R-:W-:Y:S02]  /*4b30*/  @!P1 IMAD R13, R0, R3, R13 ;  /* 0x00000003000d9224 */ /* 0x000fe400078e020d */
[----:B------:R-:W-:Y:S01]  /*4b40*/  @!P1 IMAD R8, R9, R10, R8 ;  /* 0x0000000a09089224 */ /* 0x000fe200078e0208 */
[----:B-1----:R-:W-:Y:S06]  /*4b50*/  @!P5 BRA `(.L_x_86) ;  /* 0x00000074005cd947 */ /* 0x002fec0003800000 */
.L_x_189:
[----:B-1----:R-:W-:Y:S01]  /*4b60*/  @!P4 IADD3 R3, P0, PT, R32, 0x580, RZ ;  /* 0x000005802003c810 */ /* 0x002fe20007f1e0ff */
[----:B------:R-:W-:Y:S01]  /*4b70*/  VOTEU.ALL UP1, P4 ;  /* 0x0000000000ff7886 */ /* 0x000fe20002020000 */
[----:B------:R-:W-:Y:S01]  /*4b80*/  UMOV UR18, 0x0 ;  /* 0x0000000000127882 */ /* 0x000fe20000000000 */
[----:B------:R-:W-:Y:S01]  /*4b90*/  UMOV UR19, 0x10000000 ;  /* 0x1000000000137882 */ /* 0x000fe20000000000 */
[----:B------:R-:W-:Y:S01]  /*4ba0*/  @!P4 R2UR UR9, R3 ;  /* 0x000000000309c2ca */ /* 0x000fe200000e0000 */
[----:B------:R-:W-:Y:S01]  /*4bb0*/  @!P4 IMAD.X R0, RZ, RZ, R33, P0 ;  /* 0x000000ffff00c224 */ /* 0x000fe200000e0621 */
[----:B------:R-:W-:Y:S01]  /*4bc0*/  @!UP1 UIADD3 UR10, UPT, UPT, UR34, 0xc0, URZ ;  /* 0x000000c0220a9890 */ /* 0x000fe2000fffe0ff */
[----:B------:R-:W-:Y:S01]  /*4bd0*/  ISETP.NE.AND P0, PT, R30, 0x2, PT ;  /* 0x000000021e00780c */ /* 0x000fe20003f05270 */
[----:B------:R-:W-:Y:S01]  /*4be0*/  UMOV UR11, UR35 ;  /* 0x00000023000b7c82 */ /* 0x000fe20008000000 */
[----:B------:R-:W-:Y:S01]  /*4bf0*/  UMOV UR12, UR36 ;  /* 0x00000024000c7c82 */ /* 0x000fe20008000000 */
[----:B------:R-:W-:Y:S01]  /*4c00*/  @!P4 R2UR UR8, R0 ;  /* 0x000000000008c2ca */ /* 0x000fe200000e0000 */
[----:B------:R-:W-:Y:S01]  /*4c10*/  IMAD.IADD R20, R8, 0x1, R147 ;  /* 0x0000000108147824 */ /* 0x000fe200078e0293 */
[----:B------:R-:W-:Y:S01]  /*4c20*/  @P3 R2UR UR36, R28 ;  /* 0x000000001c2432ca */ /* 0x000fe200000e0000 */
[----:B------:R-:W-:Y:S01]  /*4c30*/  IMAD.IADD R21, R13, 0x1, R170 ;  /* 0x000000010d157824 */ /* 0x000fe200078e02aa */
[----:B------:R-:W-:Y:S02]  /*4c40*/  SEL R0, RZ, 0x1, P0 ;  /* 0x00000001ff007807 */ /* 0x000fe40000000000 */
[----:B------:R-:W-:Y:S01]  /*4c50*/  LOP3.LUT R31, R31, 0x1, RZ, 0x3c, !PT ;  /* 0x000000011f1f7812 */ /* 0x000fe200078e3cff */
[----:B------:R-:W-:Y:S01]  /*4c60*/  IMAD.U32 R10, RZ, RZ, UR9 ;  /* 0x00000009ff0a7e24 */ /* 0x000fe2000f8e00ff */
[----:B------:R-:W-:Y:S01]  /*4c70*/  @!UP1 UIADD3 UR9, UPT, UPT, UR7, 0xf8, URZ ;  /* 0x000000f807099890 */ /* 0x000fe2000fffe0ff */
[----:B------:R-:W-:Y:S02]  /*4c80*/  LOP3.LUT R29, R29, R0, RZ, 0x3c, !PT ;  /* 0x000000001d1d7212 */ /* 0x000fe400078e3cff */
[----:B------:R-:W-:Y:S02]  /*4c90*/  SEL R30, R30, RZ, P0 ;  /* 0x000000ff1e1e7207 */ /* 0x000fe40000000000 */
[----:B------:R-:W-:Y:S01]  /*4ca0*/  IMAD.U32 R11, RZ, RZ, UR8 ;  /* 0x00000008ff0b7e24 */ /* 0x000fe2000f8e00ff */
[----:B------:R-:W-:Y:S01]  /*4cb0*/  @!P4 R2UR UR14, R10 ;  /* 0x000000000a0ec2ca */ /* 0x000fe200000e0000 */
[----:B------:R-:W-:Y:S01]  /*4cc0*/  @!UP1 UIADD3 UR8, UPT, UPT, UR7, 0x6200, URZ ;  /* 0x0000620007089890 */ /* 0x000fe2000fffe0ff */
[----:B------:R-:W-:Y:S02]  /*4cd0*/  VOTEU.ALL UP1, P4 ;  /* 0x0000000000ff7886 */ /* 0x000fe40002020000 */
[----:B------:R-:W-:Y:S11]  /*4ce0*/  @!P4 R2UR UR15, R11 ;  /* 0x000000000b0fc2ca */ /* 0x000ff600000e0000 */
[----:B------:R-:W-:Y:S02]  /*4cf0*/  @!UPT UIADD3 URZ, UPT, UPT, URZ, URZ, URZ ;  /* 0x000000fffffff290 */ /* 0x000fe4000fffe0ff */
[----:B------:R2:W-:Y:S01]  /*4d00*/  @!UP1 UTMALDG.3D [UR8], [UR14], desc[UR18] ;  /* 0x000012080e0095b4 */ /* 0x0005e20008011000 */
[----:B------:R2:W-:Y:S01]  /*4d10*/  @!P4 SYNCS.ARRIVE.TRANS64.RED.A0TR RZ, [UR7+0xf8], R23 ;  /* 0x0000f817ffffc9a7 */ /* 0x0005e20008300407 */
[----:B------:R-:W-:Y:S01]  /*4d20*/  UPLOP3.LUT UP1, UPT, UPT, UPT, UPT, 0x80, 0x8 ;  /* 0x000000000008789c */ /* 0x000fe20003f2f070 */
[----:B------:R-:W-:Y:S01]  /*4d30*/  SYNCS.ARRIVE.TRANS64.RED.A1T0 RZ, [UR13], RZ ;  /* 0x000000ffffff79a7 */ /* 0x000fe2000810040d */
[----:B------:R-:W-:Y:S09]  /*4d40*/  @P3 BRA `(.L_x_87) ;  /* 0xfffffff000943947 */ /* 0x000ff2000383ffff */
[----:B------:R-:W-:-:S04]  /*4d50*/  SHF.L.U32 R3, R31, 0x1f, RZ ;  /* 0x0000001f1f037819 */ /* 0x000fc800000006ff */
[----:B------:R-:W1:Y:S02]  /*4d60*/  SYNCS.PHASECHK.TRANS64.TRYWAIT P0, [UR7+0x100], R3 ;  /* 0x00010003ff0075a7 */ /* 0x000e640008001107 */
[----:B-1----:R-:W-:Y:S05]  /*4d70*/  @!P0 BRA `(.L_x_88) ;  /* 0x0000007000ec8947 */ /* 0x002fea0003800000 */
.L_x_191:
[----:B------:R-:W3:Y:S02]  /*4d80*/  SYNCS.PHASECHK.TRANS64.TRYWAIT P0, [UR7+0x108], R3 ;  /* 0x00010803ff0075a7 */ /* 0x000ee40008001107 */
[----:B---3--:R-:W-:Y:S05]  /*4d90*/  @!P0 BRA `(.L_x_89) ;  /* 0x0000007000fc8947 */ /* 0x008fea0003800000 */
.L_x_193:
[----:B------:R-:W3:Y:S02]  /*4da0*/  SYNCS.PHASECHK.TRANS64.TRYWAIT P0, [UR7+0x110], R3 ;  /* 0x00011003ff0075a7 */ /* 0x000ee40008001107 */
[----:B---3--:R-:W-:Y:S05]  /*4db0*/  @!P0 BRA `(.L_x_90) ;  /* 0x00000074000c8947 */ /* 0x008fea0003800000 */
.L_x_195:
[----:B-1----:R-:W-:-:S07]  /*4dc0*/  MOV R0, UR7 ;  /* 0x0000000700007c02 */ /* 0x002fce0008000f00 */
.L_x_91:
[----:B-1----:R-:W-:-:S04]  /*4dd0*/  SHF.L.U32 R3, R31, 0x1f, RZ ;  /* 0x0000001f1f037819 */ /* 0x002fc800000006ff */
[----:B------:R1:W3:Y:S03]  /*4de0*/  SYNCS.PHASECHK.TRANS64.TRYWAIT P0, [R0+URZ+0x118], R3 ;  /* 0x00011803000075a7 */ /* 0x0002e600080011ff */
[----:B---3--:R-:W-:Y:S05]  /*4df0*/  @!P0 NANOSLEEP.SYNCS 0x989680 ;  /* 0x009896800000895d */ /* 0x008fea0003900000 */
[----:B------:R-:W3:Y:S02]  /*4e00*/  @!P0 SYNCS.PHASECHK.TRANS64 P0, [R0+URZ+0x118], R3 ;  /* 0x00011803000085a7 */ /* 0x000ee400080010ff */
[----:B--23--:R-:W-:Y:S05]  /*4e10*/  @P0 EXIT ;  /* 0x000000000000094d */ /* 0x00cfea0003800000 */
[----:B------:R-:W-:Y:S05]  /*4e20*/  BRA `(.L_x_91) ;  /* 0xfffffffc00e87947 */ /* 0x000fea000383ffff */
.L_x_76:
[----:B------:R-:W-:-:S06]  /*4e30*/  UISETP.GE.AND UP1, UPT, UR8, 0x4, UPT ;  /* 0x000000040800788c */ /* 0x000fcc000bf26270 */
[----:B------:R-:W-:-:S13]  /*4e40*/  PLOP3.LUT P0, PT, PT, PT, UP1, 0x80, 0x8 ;  /* 0x000000000008781c */ /* 0x000fda0003f0f018 */
[----:B------:R-:W-:Y:S05]  /*4e50*/  @!P0 EXIT ;  /* 0x000000000000894d */ /* 0x000fea0003800000 */
[----:B------:R-:W-:Y:S01]  /*4e60*/  BAR.SYNC.DEFER_BLOCKING 0x6, 0xa0 ;  /* 0x0182800000007b1d */ /* 0x000fe20000010000 */
[C---:B------:R-:W-:Y:S01]  /*4e70*/  IMAD.SHL.U32 R3, R185.reuse, 0x40, RZ ;  /* 0x00000040b9037824 */ /* 0x040fe200078e00ff */
[C---:B------:R-:W-:Y:S01]  /*4e80*/  LOP3.LUT R189, R185.reuse, 0x60, RZ, 0xc0, !PT ;  /* 0x00000060b9bd7812 */ /* 0x040fe200078ec0ff */
[C---:B------:R-:W-:Y:S01]  /*4e90*/  IMAD.SHL.U32 R172, R185.reuse, 0x8, RZ ;  /* 0x00000008b9ac7824 */ /* 0x040fe200078e00ff */
[C---:B------:R-:W-:Y:S01]  /*4ea0*/  LOP3.LUT R187, R185.reuse, 0x2, RZ, 0xc0, !PT ;  /* 0x00000002b9bb7812 */ /* 0x040fe200078ec0ff */
[----:B------:R-:W-:Y:S01]  /*4eb0*/  IMAD.U32 R79, R185, 0x10000, RZ ;  /* 0x00010000b94f7824 */ /* 0x000fe200078e00ff */
[----:B------:R-:W-:Y:S02]  /*4ec0*/  UMOV UR49, 0x400 ;  /* 0x0000040000317882 */ /* 0x000fe40000000000 */
[----:B------:R-:W1:Y:S01]  /*4ed0*/  LDC R177, c[0x0][0x370] ;  /* 0x0000dc00ffb17b82 */ /* 0x000e620000000800 */
[----:B------:R-:W-:Y:S01]  /*4ee0*/  ULEA UR49, UR37, UR49, 0x18 ;  /* 0x0000003125317291 */ /* 0x000fe2000f8ec0ff */
[----:B------:R-:W-:Y:S01]  /*4ef0*/  LOP3.LUT R5, R3, 0x180, RZ, 0xc0, !PT ;  /* 0x0000018003057812 */ /* 0x000fe200078ec0ff */
[----:B------:R-:W-:Y:S01]  /*4f00*/  HFMA2 R191, -RZ, RZ, 0, 0 ;  /* 0x00000000ffbf7431 */ /* 0x000fe200000001ff */
[----:B------:R-:W-:Y:S01]  /*4f10*/  LOP3.LUT R79, R79, 0x600000, RZ, 0xc0, !PT ;  /* 0x006000004f4f7812 */ /* 0x000fe200078ec0ff */
[----:B------:R-:W-:Y:S01]  /*4f20*/  UIADD3 UR4, UPT, UPT, UR49, 0x8200, URZ ;  /* 0x0000820031047890 */ /* 0x000fe2000fffe0ff */
[----:B------:R-:W-:Y:S01]  /*4f30*/  LOP3.LUT R172, R5, 0x30, R172, 0xf8, !PT ;  /* 0x0000003005ac7812 */ /* 0x000fe200078ef8ac */
[----:B------:R-:W-:Y:S01]  /*4f40*/  IMAD.MOV.U32 R76, RZ, RZ, RZ ;  /* 0x000000ffff4c7224 */ /* 0x000fe200078e00ff */
[----:B------:R-:W2:Y:S01]  /*4f50*/  LDC R74, c[0x0][0xb0c] ;  /* 0x0002c300ff4a7b82 */ /* 0x000ea20000000800 */
[----:B------:R-:W-:-:S02]  /*4f60*/  LOP3.LUT R185, R185, 0x4, RZ, 0xc0, !PT ;  /* 0x00000004b9b97812 */ /* 0x000fc400078ec0ff */
[----:B------:R-:W-:Y:S02]  /*4f70*/  CS2R R182, SRZ ;  /* 0x0000000000b67805 */ /* 0x000fe4000001ff00 */
[----:B------:R-:W-:Y:S02]  /*4f80*/  LOP3.LUT R172, R172, 0x1e40, R3, 0xf8, !PT ;  /* 0x00001e40acac7812 */ /* 0x000fe400078ef803 */
[----:B------:R-:W-:Y:S02]  /*4f90*/  CS2R R180, SRZ ;  /* 0x0000000000b47805 */ /* 0x000fe4000001ff00 */
[----:B------:R-:W-:Y:S01]  /*4fa0*/  IADD3 R184, PT, PT, -R185, 0x2, RZ ;  /* 0x00000002b9b87810 */ /* 0x000fe20007ffe1ff */
[----:B------:R-:W-:Y:S01]  /*4fb0*/  IMAD.MOV R176, RZ, RZ, -R187 ;  /* 0x000000ffffb07224 */ /* 0x000fe200078e0abb */
[----:B------:R-:W-:Y:S01]  /*4fc0*/  MOV R188, UR4 ;  /* 0x0000000400bc7c02 */ /* 0x000fe20008000f00 */
[----:B------:R-:W4:Y:S01]  /*4fd0*/  LDC R174, c[0x0][0xb20] ;  /* 0x0002c800ffae7b82 */ /* 0x000f220000000800 */
[----:B------:R-:W3:Y:S01]  /*4fe0*/  LDS R0, [UR49+0x1c0] ;  /* 0x0001c031ff007984 */ /* 0x000ee20008000800 */
[----:B------:R-:W-:Y:S01]  /*4ff0*/  VIADD R186, R172, UR49 ;  /* 0x00000031acba7c36 */ /* 0x000fe20008000000 */
[----:B------:R-:W1:Y:S01]  /*5000*/  LDCU.64 UR52, c[0x0][0x348] ;  /* 0x00006900ff3477ac */ /* 0x000e620008000a00 */
[----:B------:R-:W-:-:S02]  /*5010*/  IMAD.MOV R175, RZ, RZ, -R185 ;  /* 0x000000ffffaf7224 */ /* 0x000fc400078e0ab9 */
[----:B------:R-:W-:Y:S01]  /*5020*/  VIADD R186, R186, 0x200 ;  /* 0x00000200baba7836 */ /* 0x000fe20000000000 */
[----:B------:R-:W1:Y:S01]  /*5030*/  LDCU.64 UR38, c[0x0][0x888] ;  /* 0x00011100ff2677ac */ /* 0x000e620008000a00 */
[----:B------:R-:W1:Y:S01]  /*5040*/  LDC R73, c[0x0][0xb30] ;  /* 0x0002cc00ff497b82 */ /* 0x000e620000000800 */
[----:B------:R-:W1:Y:S01]  /*5050*/  LDCU.64 UR44, c[0x0][0x890] ;  /* 0x00011200ff2c77ac */ /* 0x000e620008000a00 */
[----:B------:R-:W-:-:S06]  /*5060*/  UIADD3 UR48, UPT, UPT, UR49, 0x200, URZ ;  /* 0x0000020031307890 */ /* 0x000fcc000fffe0ff */
[----:B------:R-:W1:Y:S08]  /*5070*/  LDC.64 R168, c[0x0][0xb10] ;  /* 0x0002c400ffa87b82 */ /* 0x000e700000000a00 */
[----:B------:R-:W1:Y:S08]  /*5080*/  LDC.64 R70, c[0x0][0xb18] ;  /* 0x0002c600ff467b82 */ /* 0x000e700000000a00 */
[----:B------:R-:W1:Y:S08]  /*5090*/  LDC.64 R68, c[0x0][0xb28] ;  /* 0x0002ca00ff447b82 */ /* 0x000e700000000a00 */
[----:B------:R-:W1:Y:S01]  /*50a0*/  LDC.64 R166, c[0x0][0x8b0] ;  /* 0x00022c00ffa67b82 */ /* 0x000e620000000a00 */
[----:B---3--:R-:W-:-:S07]  /*50b0*/  IMAD.IADD R79, R0, 0x1, R79 ;  /* 0x00000001004f7824 */ /* 0x008fce00078e024f */
[----:B------:R-:W3:Y:S08]  /*50c0*/  LDC.64 R164, c[0x0][0x8a8] ;  /* 0x00022a00ffa47b82 */ /* 0x000ef00000000a00 */
[----:B--2-4-:R-:W1:Y:S02]  /*50d0*/  LDC R178, c[0x0][0x374] ;  /* 0x0000dd00ffb27b82 */ /* 0x014e640000000800 */
.L_x_136:
[C---:B------:R-:W-:Y:S02]  /*50e0*/  LEA R0, R191.reuse, UR49, 0x3 ;  /* 0x00000031bf007c11 */ /* 0x040fe4000f8e18ff */
[----:B------:R-:W-:Y:S02]  /*50f0*/  SHF.L.U32 R3, R182, 0x1f, RZ ;  /* 0x0000001fb6037819 */ /* 0x000fe400000006ff */
[----:B------:R-:W-:Y:S02]  /*5100*/  LEA R16, R191, UR49, 0x4 ;  /* 0x00000031bf107c11 */ /* 0x000fe4000f8e20ff */
[----:B------:R-:W2:Y:S02]  /*5110*/  SYNCS.PHASECHK.TRANS64.TRYWAIT P0, [R0+URZ+0x130], R3 ;  /* 0x00013003000075a7 */ /* 0x000ea400080011ff */
[----:B-12---:R-:W-:Y:S05]  /*5120*/  @!P0 BRA `(.L_x_92) ;  /* 0x0000007000488947 */ /* 0x006fea0003800000 */
.L_x_196:
[----:B------:R-:W4:Y:S01]  /*5130*/  LDC.64 R12, c[0x0][0xb10] ;  /* 0x0002c400ff0c7b82 */ /* 0x000f220000000a00 */
[----:B------:R-:W3:Y:S01]  /*5140*/  LDS.128 R16, [R16+0x1a0] ;  /* 0x0001a00010107984 */ /* 0x000ee20000000c00 */
[----:B-1----:R-:W-:Y:S01]  /*5150*/  ISETP.NE.AND P1, PT, R73, 0x1, PT ;  /* 0x000000014900780c */ /* 0x002fe20003f25270 */
[----:B--2---:R-:W-:Y:S01]  /*5160*/  VIADD R0, R0, 0x140 ;  /* 0x0000014000007836 */ /* 0x004fe20000000000 */
[----:B------:R-:W-:Y:S04]  /*5170*/  ISETP.GE.AND P0, PT, R72, 0x1, PT ;  /* 0x000000014800780c */ /* 0x000fe80003f06270 */
[----:B------:R-:W1:Y:S01]  /*5180*/  LDC.64 R10, c[0x0][0xb18] ;  /* 0x0002c600ff0a7b82 */ /* 0x000e620000000a00 */
[----:B------:R-:W-:Y:S01]  /*5190*/  PRMT R0, RZ, 0x654, R0 ;  /* 0x00000654ff007816 */ /* 0x000fe20000000000 */
[----:B------:R-:W-:Y:S01]  /*51a0*/  @!PT LDS RZ, [RZ] ;  /* 0x00000000fffff984 */ /* 0x000fe20000000800 */
[----:B------:R-:W-:Y:S01]  /*51b0*/  @!PT LDS RZ, [RZ] ;  /* 0x00000000fffff984 */ /* 0x000fe20000000800 */
[----:B------:R-:W-:Y:S01]  /*51c0*/  @!PT LDS RZ, [RZ] ;  /* 0x00000000fffff984 */ /* 0x000fe20000000800 */
[----:B------:R-:W-:Y:S01]  /*51d0*/  @!PT LDS RZ, [RZ] ;  /* 0x00000000fffff984 */ /* 0x000fe20000000800 */
[----:B------:R2:W-:Y:S06]  /*51e0*/  MEMBAR.ALL.CTA ;  /* 0x0000000000007992 */ /* 0x0005ec0000008000 */
[----:B--2---:R-:W2:Y:S01]  /*51f0*/  FENCE.VIEW.ASYNC.S ;  /* 0x00000000000073c6 */ /* 0x004ea20000000000 */
[----:B------:R-:W1:Y:S08]  /*5200*/  @!P1 LDC R14, c[0x0][0xb20] ;  /* 0x0002c800ff0e9b82 */ /* 0x000e700000000800 */
[----:B------:R-:W1:Y:S01]  /*5210*/  @!P1 LDC R9, c[0x0][0xb0c] ;  /* 0x0002c300ff099b82 */ /* 0x000e620000000800 */
[----:B--2---:R2:W-:Y:S01]  /*5220*/  SYNCS.ARRIVE.TRANS64.RED.A1T0 RZ, [R0+URZ], RZ ;  /* 0x000000ff00ff79a7 */ /* 0x0045e200081004ff */
[----:B---3--:R-:W-:Y:S04]  /*5230*/  LOP3.LUT P4, RZ, R18, 0x1, RZ, 0xc0, !PT ;  /* 0x0000000112ff7812 */ /* 0x008fe8000788c0ff */
[----:B------:R-:W-:Y:S09]  /*5240*/  P2R R190, PR, RZ, 0x10 ;  /* 0x00000010ffbe7803 */ /* 0x000ff20000000000 */
[----:B------:R-:W-:Y:S02]  /*5250*/  @P4 MOV R77, R16 ;  /* 0x00000010004d4202 */ /* 0x000fe40000000f00 */
[----:B------:R-:W-:Y:S01]  /*5260*/  @P4 LOP3.LUT R75, R17, 0xffff, RZ, 0xc0, !PT ;  /* 0x0000ffff114b4812 */ /* 0x000fe200078ec0ff */
[----:B--2-4-:R-:W-:Y:S06]  /*5270*/  @!P0 BRA `(.L_x_93) ;  /* 0x0000000000a48947 */ /* 0x014fec0003800000 */
[----:B------:R-:W-:Y:S01]  /*5280*/  IMAD.HI.U32 R23, R178, R71, RZ ;  /* 0x00000047b2177227 */ /* 0x000fe200078e00ff */
[----:B------:R-:W-:Y:S02]  /*5290*/  ISETP.NE.AND P0, PT, R70, 0x1, PT ;  /* 0x000000014600780c */ /* 0x000fe40003f05270 */
[----:B------:R-:W-:Y:S01]  /*52a0*/  ISETP.NE.AND P2, PT, R72, 0x1, PT ;  /* 0x000000014800780c */ /* 0x000fe20003f45270 */
[----:B------:R-:W-:Y:S01]  /*52b0*/  IMAD.HI.U32 R22, R177, R168, RZ ;  /* 0x000000a8b1167227 */ /* 0x000fe200078e00ff */
[----:B------:R-:W-:Y:S02]  /*52c0*/  SHF.R.U32.HI R23, RZ, R174, R23 ;  /* 0x000000aeff177219 */ /* 0x000fe40000011617 */
[----:B------:R-:W-:Y:S01]  /*52d0*/  ISETP.NE.AND P3, PT, R74, 0x1, PT ;  /* 0x000000014a00780c */ /* 0x000fe20003f65270 */
[----:B------:R-:W-:Y:S01]  /*52e0*/  IMAD.HI.U32 R26, R77, R168, RZ ;  /* 0x000000a84d1a7227 */ /* 0x000fe200078e00ff */
[----:B------:R-:W-:Y:S02]  /*52f0*/  SHF.R.U32.HI R22, RZ, R169, R22 ;  /* 0x000000a9ff167219 */ /* 0x000fe40000011616 */
[----:B------:R-:W-:Y:S01]  /*5300*/  SEL R3, R178, R23, !P0 ;  /* 0x00000017b2037207 */ /* 0x000fe20004000000 */
[----:B------:R-:W-:Y:S01]  /*5310*/  IMAD.HI.U32 R23, R75, R71, RZ ;  /* 0x000000474b177227 */ /* 0x000fe200078e00ff */
[----:B------:R-:W-:Y:S02]  /*5320*/  SEL R7, R177, R22, !P3 ;  /* 0x00000016b1077207 */ /* 0x000fe40005800000 */
[----:B------:R-:W-:Y:S01]  /*5330*/  SHF.R.U32.HI R26, RZ, R169, R26 ;  /* 0x000000a9ff1a7219 */ /* 0x000fe2000001161a */
[-C--:B------:R-:W-:Y:S04]  /*5340*/  IMAD.HI.U32 R22, R3, R68.reuse, RZ ;  /* 0x0000004403167227 */ /* 0x080fe800078e00ff */
[----:B------:R-:W-:Y:S01]  /*5350*/  IMAD.HI.U32 R24, R7, R68, RZ ;  /* 0x0000004407187227 */ /* 0x000fe200078e00ff */
[-C--:B------:R-:W-:Y:S02]  /*5360*/  @P2 SHF.R.U32.HI R3, RZ, R69.reuse, R22 ;  /* 0x00000045ff032219 */ /* 0x080fe40000011616 */
[----:B------:R-:W-:Y:S02]  /*5370*/  SHF.R.U32.HI R22, RZ, R174, R23 ;  /* 0x000000aeff167219 */ /* 0x000fe40000011617 */
[----:B------:R-:W-:Y:S01]  /*5380*/  @P2 SHF.R.U32.HI R7, RZ, R69, R24 ;  /* 0x00000045ff072219 */ /* 0x000fe20000011618 */
[C---:B------:R-:W-:Y:S01]  /*5390*/  IMAD R2, R72.reuse, R3, RZ ;  /* 0x0000000348027224 */ /* 0x040fe200078e02ff */
[----:B------:R-:W-:Y:S02]  /*53a0*/  SEL R5, R75, R22, !P0 ;  /* 0x000000164b057207 */ /* 0x000fe40004000000 */
[----:B------:R-:W-:Y:S01]  /*53b0*/  SEL R3, R77, R26, !P3 ;  /* 0x0000001a4d037207 */ /* 0x000fe20005800000 */
[----:B------:R-:W-:Y:S01]  /*53c0*/  IMAD R4, R72, R7, RZ ;  /* 0x0000000748047224 */ /* 0x000fe200078e02ff */
[C---:B------:R-:W-:Y:S01]  /*53d0*/  ISETP.GE.AND P0, PT, R5.reuse, R2, PT ;  /* 0x000000020500720c */ /* 0x040fe20003f06270 */
[----:B------:R-:W-:Y:S03]  /*53e0*/  IMAD.HI.U32 R6, R5, R68, RZ ;  /* 0x0000004405067227 */ /* 0x000fe600078e00ff */
[----:B------:R-:W-:Y:S01]  /*53f0*/  ISETP.GE.OR P0, PT, R3, R4, P0 ;  /* 0x000000040300720c */ /* 0x000fe20000706670 */
[----:B------:R-:W-:Y:S01]  /*5400*/  IMAD.MOV R4, RZ, RZ, -R3 ;  /* 0x000000ffff047224 */ /* 0x000fe200078e0a03 */
[-C--:B------:R-:W-:Y:S03]  /*5410*/  SHF.R.U32.HI R6, RZ, R69.reuse, R6 ;  /* 0x00000045ff067219 */ /* 0x080fe60000011606 */
[----:B------:R-:W-:Y:S01]  /*5420*/  IMAD R77, R74, R4, R77 ;  /* 0x000000044a4d7224 */ /* 0x000fe200078e024d */
[----:B------:R-:W-:Y:S05]  /*5430*/  SEL R15, R5, R6, !P2 ;  /* 0x00000006050f7207 */ /* 0x000fea0005000000 */
[----:B------:R-:W-:Y:S02]  /*5440*/  IMAD.MOV R6, RZ, RZ, -R15 ;  /* 0x000000ffff067224 */ /* 0x000fe400078e0a0f */
[C---:B------:R-:W-:Y:S04]  /*5450*/  @!P0 IMAD.HI.U32 R2, R3.reuse, R68, RZ ;  /* 0x0000004403028227 */ /* 0x040fe800078e00ff */
[----:B------:R-:W-:Y:S01]  /*5460*/  IMAD R6, R72, R6, R5 ;  /* 0x0000000648067224 */ /* 0x000fe200078e0205 */
[----:B------:R-:W-:Y:S04]  /*5470*/  @!P0 SHF.R.U32.HI R2, RZ, R69, R2 ;  /* 0x00000045ff028219 */ /* 0x000fe80000011602 */
[----:B------:R-:W-:Y:S02]  /*5480*/  @!P0 SEL R0, R3, R2, !P2 ;  /* 0x0000000203008207 */ /* 0x000fe40005000000 */
[----:B------:R-:W-:Y:S02]  /*5490*/  IADD3 R2, PT, PT, -R5, RZ, RZ ;  /* 0x000000ff05027210 */ /* 0x000fe40007ffe1ff */
[----:B------:R-:W-:Y:S01]  /*54a0*/  @!P0 IADD3 R8, PT, PT, R15, -R0, RZ ;  /* 0x800000000f088210 */ /* 0x000fe20007ffe0ff */
[----:B------:R-:W-:Y:S02]  /*54b0*/  @!P0 IMAD R0, R7, R6, R0 ;  /* 0x0000000607008224 */ /* 0x000fe400078e0200 */
[----:B------:R-:W-:Y:S02]  /*54c0*/  IMAD R75, R70, R2, R75 ;  /* 0x00000002464b7224 */ /* 0x000fe400078e024b */
[----:B------:R-:W-:Y:S02]  /*54d0*/  @!P0 IMAD R5, R8, R72, R3 ;  /* 0x0000004808058224 */ /* 0x000fe400078e0203 */
[----:B------:R-:W-:Y:S04]  /*54e0*/  @!P0 IMAD.MOV.U32 R3, RZ, RZ, R0 ;  /* 0x000000ffff038224 */ /* 0x000fe800078e0000 */
[----:B------:R-:W-:Y:S02]  /*54f0*/  IMAD R77, R3, R74, R77 ;  /* 0x0000004a034d7224 */ /* 0x000fe400078e024d */
[----:B------:R-:W-:Y:S07]  /*5500*/  IMAD R75, R5, R70, R75 ;  /* 0x00000046054b7224 */ /* 0x000fee00078e024b */
.L_x_93:
[----:B-1----:R-:W-:Y:S01]  /*5510*/  @!P1 ISETP.NE.AND P0, PT, R10, 0x1, PT ;  /* 0x000000010a00980c */ /* 0x002fe20003f05270 */
[----:B------:R-:W-:Y:S01]  /*5520*/  @!P1 IMAD.HI.U32 R0, R77, R12, RZ ;  /* 0x0000000c4d009227 */ /* 0x000fe200078e00ff */
[----:B------:R-:W-:Y:S01]  /*5530*/  @!P1 ISETP.NE.AND P2, PT, R9, 0x1, PT ;  /* 0x000000010900980c */ /* 0x000fe20003f45270 */
[----:B------:R-:W-:Y:S01]  /*5540*/  ULOP3.LUT UP0, URZ, UR48, 0x1b0, URZ, 0xc0, !UPT ;  /* 0x000001b030ff7892 */ /* 0x000fe2000f80c0ff */
[----:B------:R-:W-:Y:S01]  /*5550*/  R2UR UR42, R21 ;  /* 0x00000000152a72ca */ /* 0x000fe200000e0000 */
[----:B------:R-:W-:Y:S01]  /*5560*/  @!P1 IMAD.HI.U32 R3, R75, R11, RZ ;  /* 0x0000000b4b039227 */ /* 0x000fe200078e00ff */
[----:B------:R-:W-:Y:S02]  /*5570*/  @!P1 SHF.R.U32.HI R0, RZ, R13, R0 ;  /* 0x0000000dff009219 */ /* 0x000fe40000011600 */
[----:B------:R-:W-:Y:S01]  /*5580*/  R2UR UR41, R20 ;  /* 0x00000000142972ca */ /* 0x000fe200000e0000 */
[----:B------:R-:W-:Y:S01]  /*5590*/  VIADD R191, R191, 0x1 ;  /* 0x00000001bfbf7836 */ /* 0x000fe20000000000 */
[----:B------:R-:W-:Y:S02]  /*55a0*/  @!P1 SHF.R.U32.HI R2, RZ, R14, R3 ;  /* 0x0000000eff029219 */ /* 0x000fe40000011603 */
[----:B------:R-:W-:Y:S02]  /*55b0*/  @!P1 SEL R3, R77, R0, !P2 ;  /* 0x000000004d039207 */ /* 0x000fe40005000000 */
[----:B------:R-:W-:Y:S02]  /*55c0*/  @!P1 SEL R2, R75, R2, !P0 ;  /* 0x000000024b029207 */ /* 0x000fe40004000000 */
[----:B------:R-:W-:Y:S01]  /*55d0*/  @P4 SHF.R.U32.HI R179, RZ, 0x10, R17 ;  /* 0x00000010ffb34819 */ /* 0x000fe20000011611 */
[----:B------:R-:W-:Y:S02]  /*55e0*/  USHF.L.U32 UR42, UR42, 0x7, URZ ;  /* 0x000000072a2a7899 */ /* 0x000fe400080006ff */
[----:B------:R-:W-:Y:S02]  /*55f0*/  @!P1 IMAD.IADD R0, R2, 0x1, -R3 ;  /* 0x0000000102009824 */ /* 0x000fe400078e0a03 */
[----:B------:R-:W-:Y:S01]  /*5600*/  @!P1 IMAD.IADD R2, R3, 0x1, -R2 ;  /* 0x0000000103029824 */ /* 0x000fe200078e0a02 */
[----:B------:R-:W-:Y:S01]  /*5610*/  USHF.L.U32 UR41, UR41, 0x8, URZ ;  /* 0x0000000829297899 */ /* 0x000fe200080006ff */
[----:B------:R-:W-:Y:S02]  /*5620*/  @!P1 IMAD R77, R0, R9, R77 ;  /* 0x00000009004d9224 */ /* 0x000fe400078e024d */
[----:B------:R-:W-:Y:S01]  /*5630*/  @!P1 IMAD R75, R2, R10, R75 ;  /* 0x0000000a024b9224 */ /* 0x000fe200078e024b */
[----:B------:R-:W-:Y:S08]  /*5640*/  BRA.U !UP0, `(.L_x_94) ;  /* 0x0000000108407547 */ /* 0x000ff0000b800000 */
[----:B------:R-:W1:Y:S01]  /*5650*/  LDCU.64 UR8, c[0x4][0x88] ;  /* 0x01001100ff0877ac */ /* 0x000e620008000a00 */
[----:B------:R-:W-:Y:S01]  /*5660*/  MOV R3, 0x0 ;  /* 0x0000000000037802 */ /* 0x000fe20000000f00 */
[----:B------:R-:W-:Y:S02]  /*5670*/  HFMA2 R12, -RZ, RZ, 0, 5.9604644775390625e-08 ;  /* 0x00000001ff0c7431 */ /* 0x000fe400000001ff */
[----:B------:R-:W-:Y:S02]  /*5680*/  IMAD.MOV.U32 R8, RZ, RZ, 0x70 ;  /* 0x00000070ff087424 */ /* 0x000fe400078e00ff */
[----:B------:R-:W-:Y:S01]  /*5690*/  IMAD.MOV.U32 R13, RZ, RZ, RZ ;  /* 0x000000ffff0d7224 */ /* 0x000fe200078e00ff */
[----:B------:R-:W2:Y:S01]  /*56a0*/  LDCU.64 UR6, c[0x4][0x90] ;  /* 0x01001200ff0677ac */ /* 0x000ea20008000a00 */
[----:B------:R-:W3:Y:S01]  /*56b0*/  LDC.64 R2, c[0x4][R3] ;  /* 0x0100000003027b82 */ /* 0x000ee20000000a00 */
[----:B------:R-:W4:Y:S01]  /*56c0*/  LDCU.64 UR4, c[0x4][0x8] ;  /* 0x01000100ff0477ac */ /* 0x000f220008000a00 */
[----:B-1----:R-:W-:Y:S01]  /*56d0*/  MOV R5, UR9 ;  /* 0x0000000900057c02 */ /* 0x002fe20008000f00 */
[----:B------:R-:W-:Y:S01]  /*56e0*/  IMAD.U32 R4, RZ, RZ, UR8 ;  /* 0x00000008ff047e24 */ /* 0x000fe2000f8e00ff */
[----:B--2---:R-:W-:Y:S01]  /*56f0*/  MOV R7, UR7 ;  /* 0x0000000700077c02 */ /* 0x004fe20008000f00 */
[----:B------:R-:W-:Y:S01]  /*5700*/  IMAD.U32 R6, RZ, RZ, UR6 ;  /* 0x00000006ff067e24 */ /* 0x000fe2000f8e00ff */
[----:B----4-:R-:W-:Y:S01]  /*5710*/  MOV R11, UR5 ;  /* 0x00000005000b7c02 */ /* 0x010fe20008000f00 */
[----:B------:R-:W-:Y:S02]  /*5720*/  IMAD.U32 R10, RZ, RZ, UR4 ;  /* 0x00000004ff0a7e24 */ /* 0x000fe4000f8e00ff */
[----:B------:R-:W-:Y:S07]  /*5730*/  LEPC R20, `(.L_x_94) ;  /* 0x000000001014794e */ /* 0x000fee0000000000 */
[----:B---3-5:R-:W-:Y:S05]  /*5740*/  CALL.ABS.NOINC R2 ;  /* 0x0000000002007343 */ /* 0x028fea0003c00000 */
.L_x_94:
[----:B------:R-:W-:Y:S01]  /*5750*/  LOP3.LUT P0, RZ, R188, 0x1b0, RZ, 0xc0, !PT ;  /* 0x000001b0bcff7812 */ /* 0x000fe2000780c0ff */
[----:B------:R-:W-:Y:S11]  /*5760*/  BSSY.RECONVERGENT B6, `(.L_x_95) ;  /* 0x0000013000067945 */ /* 0x000ff60003800200 */
[----:B------:R-:W-:Y:S01]  /*5770*/  @!UPT UIADD3 URZ, UPT, UPT, URZ, URZ, URZ ;  /* 0x000000fffffff290 */ /* 0x000fe2000fffe0ff */
[----:B------:R-:W-:Y:S05]  /*5780*/  @!P0 BRA `(.L_x_96) ;  /* 0x0000000000408947 */ /* 0x000fea0003800000 */
        /* <DEDUP_REMOVED lines=16> */
.L_x_96:
[----:B------:R-:W-:Y:S05]  /*5890*/  BSYNC.RECONVERGENT B6 ;  /* 0x0000000000067941 */ /* 0x000fea0003800200 */
.L_x_95:
[----:B------:R-:W-:Y:S01]  /*58a0*/  ISETP.NE.U32.AND P4, PT, R166, RZ, PT ;  /* 0x000000ffa600720c */ /* 0x000fe20003f85070 */
[----:B------:R-:W-:Y:S01]  /*58b0*/  UISETP.NE.AND UP2, UPT, UR50, URZ, UPT ;  /* 0x000000ff3200728c */ /* 0x000fe2000bf45270 */
[----:B------:R-:W-:Y:S01]  /*58c0*/  ISETP.NE.U32.AND P2, PT, RZ, UR38, PT ;  /* 0x00000026ff007c0c */ /* 0x000fe2000bf45070 */
[----:B------:R-:W-:Y:S01]  /*58d0*/  UISETP.NE.U32.AND UP1, UPT, UR44, URZ, UPT ;  /* 0x000000ff2c00728c */ /* 0x000fe2000bf25070 */
[----:B------:R-:W-:Y:S01]  /*58e0*/  ISETP.NE.AND.EX P4, PT, R167, RZ, PT, P4 ;  /* 0x000000ffa700720c */ /* 0x000fe20003f85340 */
[----:B------:R-:W-:Y:S01]  /*58f0*/  UPLOP3.LUT UP0, UPT, UPT, UPT, UPT, 0x40, 0x4 ;  /* 0x000000000004789c */ /* 0x000fe20003f0e870 */
[----:B------:R-:W-:Y:S01]  /*5900*/  ISETP.NE.AND.EX P2, PT, RZ, UR39, PT, P2 ;  /* 0x00000027ff007c0c */ /* 0x000fe2000bf45320 */
[----:B------:R-:W-:Y:S01]  /*5910*/  UISETP.NE.AND.EX UP1, UPT, UR45, URZ, UPT, UP1 ;  /* 0x000000ff2d00728c */ /* 0x000fe2000bf25310 */
[----:B------:R-:W-:Y:S04]  /*5920*/  PLOP3.LUT P1, PT, PT, PT, UP2, 0x80, 0x8 ;  /* 0x000000000008781c */ /* 0x000fe80003f2f028 */
[----:B------:R-:W-:Y:S06]  /*5930*/  @UP2 UPLOP3.LUT UP0, UPT, UPT, UPT, UP1, 0x80, 0x8 ;  /* 0x000000000008289c */ /* 0x000fec0003f0f010 */
[----:B------:R-:W-:Y:S01]  /*5940*/  PLOP3.LUT P0, PT, PT, PT, UP0, 0x80, 0x8 ;  /* 0x000000000008781c */ /* 0x000fe20003f0f008 */
[----:B------:R-:W-:Y:S01]  /*5950*/  @!UPT UIADD3 URZ, UPT, UPT, URZ, URZ, URZ ;  /* 0x000000fffffff290 */ /* 0x000fe2000fffe0ff */
[----:B------:R-:W-:Y:S11]  /*5960*/  BRA.U !UP1, `(.L_x_97) ;  /* 0x0000000109387547 */ /* 0x000ff6000b800000 */
[----:B------:R-:W-:Y:S01]  /*5970*/  UISETP.NE.U32.AND UP0, UPT, UR38, URZ, UPT ;  /* 0x000000ff2600728c */ /* 0x000fe2000bf05070 */
[----:B------:R-:W-:Y:S02]  /*5980*/  HFMA2 R0, -RZ, RZ, 0, 5.9604644775390625e-08 ;  /* 0x00000001ff007431 */ /* 0x000fe400000001ff */
[----:B------:R-:W-:Y:S01]  /*5990*/  IMAD.MOV.U32 R171, RZ, RZ, 0x1 ;  /* 0x00000001ffab7424 */ /* 0x000fe200078e00ff */
[----:B------:R-:W-:Y:S06]  /*59a0*/  UISETP.NE.AND.EX UP0, UPT, UR39, URZ, UPT, UP0 ;  /* 0x000000ff2700728c */ /* 0x000fec000bf05300 */
[----:B------:R-:W-:Y:S05]  /*59b0*/  PLOP3.LUT P3, PT, PT, PT, UP0, 0x80, 0x8 ;  /* 0x000000000008781c */ /* 0x000fea0003f6f008 */
[----:B------:R-:W1:Y:S01]  /*59c0*/  @UP0 LDCU.64 UR6, c[0x0][0x888] ;  /* 0x00011100ff0607ac */ /* 0x000e620008000a00 */
[----:B------:R-:W-:Y:S07]  /*59d0*/  @UP0 UIMAD UR4, UR36, UR44, URZ ;  /* 0x0000002c240402a4 */ /* 0x000fee000f8e02ff */
[----:B------:R-:W-:Y:S01]  /*59e0*/  @!P3 PRMT R171, R0, 0x7610, R171 ;  /* 0x0000761000abb816 */ /* 0x000fe200000000ab */
[----:B-1----:R-:W-:Y:S03]  /*59f0*/  @UP0 UIMAD.WIDE UR6, UR4, 0x4, UR6 ;  /* 0x00000004040608a5 */ /* 0x002fe6000f8e0206 */
[----:B------:R-:W1:Y:S03]  /*5a00*/  @!UP0 LDCU UR4, c[0x0][0x880] ;  /* 0x00011000ff0487ac */ /* 0x000e660008000800 */
[----:B------:R-:W-:Y:S01]  /*5a10*/  IMAD.U32 R2, RZ, RZ, UR6 ;  /* 0x00000006ff027e24 */ /* 0x000fe2000f8e00ff */
[----:B------:R-:W-:Y:S05]  /*5a20*/  MOV R3, UR7 ;  /* 0x0000000700037c02 */ /* 0x000fea0008000f00 */
[----:B-----5:R2:W5:Y:S02]  /*5a30*/  @P3 LDG.E R81, desc[UR46][R2.64] ;  /* 0x0000002e02513981 */ /* 0x020564000c1e1900 */
[----:B-12---:R-:W-:Y:S02]  /*5a40*/  @!P3 IMAD.U32 R81, RZ, RZ, UR4 ;  /* 0x00000004ff51be24 */ /* 0x006fe4000f8e00ff */
.L_x_97:
[----:B------:R-:W-:Y:S05]  /*5a50*/  @!P4 BRA `(.L_x_98) ;  /* 0x000000000020c947 */ /* 0x000fea0003800000 */
[----:B------:R-:W-:Y:S04]  /*5a60*/  ISETP.NE.U32.AND P3, PT, R164, RZ, PT ;  /* 0x000000ffa400720c */ /* 0x000fe80003f65070 */
[----:B------:R-:W-:Y:S11]  /*5a70*/  ISETP.NE.AND.EX P3, PT, R165, RZ, PT, P3 ;  /* 0x000000ffa500720c */ /* 0x000ff60003f65330 */
[----:B------:R-:W-:Y:S02]  /*5a80*/  @!UPT UIADD3 URZ, UPT, UPT, URZ, URZ, URZ ;  /* 0x000000fffffff290 */ /* 0x000fe4000fffe0ff */
[----:B------:R-:W1:Y:S01]  /*5a90*/  @P3 LDC.64 R2, c[0x0][0x8a8] ;  /* 0x00022a00ff023b82 */ /* 0x000e620000000a00 */
[----:B------:R-:W-:Y:S04]  /*5aa0*/  @P3 IMAD R0, R166, UR36, RZ ;  /* 0x00000024a6003c24 */ /* 0x000fe8000f8e02ff */
[----:B-1----:R-:W-:Y:S05]  /*5ab0*/  @P3 IMAD.WIDE R2, R0, 0x4, R2 ;  /* 0x0000000400023825 */ /* 0x002fea00078e0202 */
[----:B-----5:R1:W5:Y:S02]  /*5ac0*/  @P3 LDG.E R78, desc[UR46][R2.64] ;  /* 0x0000002e024e3981 */ /* 0x020364000c1e1900 */
[----:B-1----:R-:W2:Y:S02]  /*5ad0*/  @!P3 LDC R78, c[0x0][0x8a0] ;  /* 0x00022800ff4ebb82 */ /* 0x002ea40000000800 */
.L_x_98:
[----:B-----5:R-:W-:Y:S01]  /*5ae0*/  FSETP.NEU.AND P4, PT, R81, RZ, PT ;  /* 0x000000ff5100720b */ /* 0x020fe20003f8d000 */
[----:B------:R-:W-:Y:S01]  /*5af0*/  BSSY B1, `(.L_x_99) ;  /* 0x0000047000017945 */ /* 0x000fe20003800000 */
[----:B------:R-:W-:Y:S01]  /*5b00*/  SEL R5, RZ, 0xffffffff, P2 ;  /* 0xffffffffff057807 */ /* 0x000fe20001000000 */
[----:B------:R-:W-:Y:S01]  /*5b10*/  IMAD.MOV.U32 R196, RZ, RZ, 0x1 ;  /* 0x00000001ffc47424 */ /* 0x000fe200078e00ff */
[----:B------:R-:W-:Y:S01]  /*5b20*/  LOP3.LUT P3, RZ, R171, 0xff, RZ, 0xc0, !PT ;  /* 0x000000ffabff7812 */ /* 0x000fe2000786c0ff */
[C---:B------:R-:W-:Y:S01]  /*5b30*/  IMAD R80, R76.reuse, 0x100, R79 ;  /* 0x000001004c507824 */ /* 0x040fe200078e024f */
[----:B------:R-:W-:Y:S02]  /*5b40*/  @P1 SEL R0, RZ, 0xffffffff, P4 ;  /* 0xffffffffff001807 */ /* 0x000fe40002000000 */
[----:B------:R-:W-:Y:S02]  /*5b50*/  CS2R R162, SRZ ;  /* 0x0000000000a27805 */ /* 0x000fe4000001ff00 */
[----:B------:R-:W-:Y:S02]  /*5b60*/  LEA R3, R181, UR49, 0x3 ;  /* 0x00000031b5037c11 */ /* 0x000fe4000f8e18ff */
[----:B------:R-:W-:Y:S02]  /*5b70*/  CS2R R160, SRZ ;  /* 0x0000000000a07805 */ /* 0x000fe4000001ff00 */
[----:B------:R-:W-:Y:S02]  /*5b80*/  @P0 SEL R0, R5, R0, !P3 ;  /* 0x0000000005000207 */ /* 0x000fe40005800000 */
[----:B------:R-:W-:Y:S02]  /*5b90*/  CS2R R158, SRZ ;  /* 0x00000000009e7805 */ /* 0x000fe4000001ff00 */
[----:B------:R-:W-:Y:S02]  /*5ba0*/  LEA R193, R76, UR49, 0x3 ;  /* 0x000000314cc17c11 */ /* 0x000fe4000f8e18ff */
[----:B------:R-:W-:Y:S02]  /*5bb0*/  CS2R R156, SRZ ;  /* 0x00000000009c7805 */ /* 0x000fe4000001ff00 */
[----:B------:R-:W-:Y:S02]  /*5bc0*/  @P1 LOP3.LUT R0, R0, 0x1, RZ, 0xc0, !PT ;  /* 0x0000000100001812 */ /* 0x000fe400078ec0ff */
[----:B------:R-:W-:Y:S02]  /*5bd0*/  CS2R R154, SRZ ;  /* 0x00000000009a7805 */ /* 0x000fe4000001ff00 */
[----:B------:R-:W-:Y:S02]  /*5be0*/  SHF.L.U32 R2, R183, 0x1f, RZ ;  /* 0x0000001fb7027819 */ /* 0x000fe400000006ff */
[----:B------:R-:W-:Y:S02]  /*5bf0*/  CS2R R152, SRZ ;  /* 0x0000000000987805 */ /* 0x000fe4000001ff00 */
[----:B------:R-:W-:Y:S02]  /*5c00*/  ISETP.NE.U32.OR P6, PT, R0, 0x1, !P1 ;  /* 0x000000010000780c */ /* 0x000fe40004fc5470 */
[----:B------:R-:W-:Y:S02]  /*5c10*/  CS2R R150, SRZ ;  /* 0x0000000000967805 */ /* 0x000fe4000001ff00 */
[----:B------:R-:W-:Y:S02]  /*5c20*/  PLOP3.LUT P2, PT, PT, PT, UP1, 0x80, 0x8 ;  /* 0x000000000008781c */ /* 0x000fe40003f4f018 */
[----:B------:R-:W-:Y:S02]  /*5c30*/  CS2R R148, SRZ ;  /* 0x0000000000947805 */ /* 0x000fe4000001ff00 */
[----:B------:R-:W-:Y:S02]  /*5c40*/  SEL R0, RZ, 0xffffffff, P4 ;  /* 0xffffffffff007807 */ /* 0x000fe40002000000 */
[----:B------:R-:W-:Y:S03]  /*5c50*/  P2R R198, PR, RZ, 0x40 ;  /* 0x00000040ffc67803 */ /* 0x000fe60000000000 */
[----:B------:R-:W-:Y:S04]  /*5c60*/  @P6 SHF.L.U32 R4, R180, 0x1f, RZ ;  /* 0x0000001fb4046819 */ /* 0x000fe800000006ff */
[----:B------:R-:W-:Y:S01]  /*5c70*/  @P2 SEL R0, R5, R0, !P3 ;  /* 0x0000000005002207 */ /* 0x000fe20005800000 */
[----:B------:R-:W1:Y:S03]  /*5c80*/  @P6 SYNCS.PHASECHK.TRANS64.TRYWAIT P1, [R3+URZ+0xe0], R4 ;  /* 0x0000e004030065a7 */ /* 0x000e6600080211ff */
[----:B------:R-:W-:Y:S04]  /*5c90*/  LOP3.LUT R0, R0, 0x1, RZ, 0xc0, !PT ;  /* 0x0000000100007812 */ /* 0x000fe800078ec0ff */
[----:B------:R-:W-:Y:S04]  /*5ca0*/  ISETP.NE.U32.AND P5, PT, R0, 0x1, PT ;  /* 0x000000010000780c */ /* 0x000fe80003fa5070 */
[----:B------:R-:W-:Y:S01]  /*5cb0*/  P2R R197, PR, RZ, 0x20 ;  /* 0x00000020ffc57803 */ /* 0x000fe20000000000 */
[----:B------:R3:W4:Y:S01]  /*5cc0*/  SYNCS.PHASECHK.TRANS64.TRYWAIT P0, [R193+URZ+0x150], R2 ;  /* 0x00015002c10075a7 */ /* 0x00072200080011ff */
[----:B-1----:R-:W-:Y:S01]  /*5cd0*/  @P6 SEL R196, RZ, 0x1, !P1 ;  /* 0x00000001ffc46807 */ /* 0x002fe20004800000 */
[----:B---3--:R-:W-:Y:S06]  /*5ce0*/  @!P6 BRA `(.L_x_100) ;  /* 0x00000000009ce947 */ /* 0x008fec0003800000 */
[----:B------:R-:W-:Y:S01]  /*5cf0*/  @P5 IMAD R6, R181, 0x2000, R186 ;  /* 0x00002000b5065824 */ /* 0x000fe200078e02ba */
[----:B------:R-:W-:Y:S01]  /*5d00*/  ISETP.NE.AND P1, PT, R196, RZ, PT ;  /* 0x000000ffc400720c */ /* 0x000fe20003f25270 */
[----:B------:R-:W-:Y:S01]  /*5d10*/  BSSY B0, `(.L_x_101) ;  /* 0x0000010000007945 */ /* 0x000fe20003800000 */
[----:B------:R-:W-:Y:S01]  /*5d20*/  CS2R R150, SRZ ;  /* 0x0000000000967805 */ /* 0x000fe2000001ff00 */
[--C-:B------:R-:W-:Y:S01]  /*5d30*/  @P5 IMAD R7, R187, -0x10, R6.reuse ;  /* 0xfffffff0bb075824 */ /* 0x100fe200078e0206 */
[----:B------:R-:W-:Y:S01]  /*5d40*/  CS2R R148, SRZ ;  /* 0x0000000000947805 */ /* 0x000fe2000001ff00 */
[----:B------:R-:W-:Y:S01]  /*5d50*/  @P5 IMAD R5, R185, -0x10, R6 ;  /* 0xfffffff0b9055824 */ /* 0x000fe200078e0206 */
[----:B------:R-:W-:Y:S01]  /*5d60*/  CS2R R158, SRZ ;  /* 0x00000000009e7805 */ /* 0x000fe2000001ff00 */
[----:B------:R-:W-:Y:S01]  /*5d70*/  @P5 IMAD R4, R184, 0x10, R7 ;  /* 0x00000010b8045824 */ /* 0x000fe200078e0207 */
[----:B------:R-:W-:Y:S02]  /*5d80*/  CS2R R156, SRZ ;  /* 0x00000000009c7805 */ /* 0x000fe4000001ff00 */
[----:B------:R-:W-:Y:S02]  /*5d90*/  CS2R R154, SRZ ;  /* 0x00000000009a7805 */ /* 0x000fe4000001ff00 */
[----:B------:R-:W-:Y:S02]  /*5da0*/  CS2R R152, SRZ ;  /* 0x0000000000987805 */ /* 0x000fe4000001ff00 */
[----:B------:R-:W-:Y:S02]  /*5db0*/  CS2R R162, SRZ ;  /* 0x0000000000a27805 */ /* 0x000fe4000001ff00 */
[----:B------:R-:W-:Y:S01]  /*5dc0*/  CS2R R160, SRZ ;  /* 0x0000000000a07805 */ /* 0x000fe2000001ff00 */
[----:B------:R-:W-:Y:S06]  /*5dd0*/  @P1 BRA `(.L_x_102) ;  /* 0x00000000000c1947 */ /* 0x000fec0003800000 */
[----:B------:R-:W-:Y:S04]  /*5de0*/  SHF.L.U32 R0, R180, 0x1f, RZ ;  /* 0x0000001fb4007819 */ /* 0x000fe800000006ff */
[----:B------:R-:W1:Y:S02]  /*5df0*/  SYNCS.PHASECHK.TRANS64.TRYWAIT P1, [R3+URZ+0xe0], R0 ;  /* 0x0000e000030075a7 */ /* 0x000e6400080211ff */
[----:B-1----:R-:W-:Y:S05]  /*5e00*/  @!P1 BRA `(.L_x_103) ;  /* 0x0000006400249947 */ /* 0x002fea0003800000 */
.L_x_102:
[----:B------:R-:W-:Y:S05]  /*5e10*/  BSYNC B0 ;  /* 0x0000000000007941 */ /* 0x000fea0003800000 */
.L_x_101:
[----:B------:R-:W-:Y:S01]  /*5e20*/  ISETP.NE.AND P1, PT, R197, RZ, PT ;  /* 0x000000ffc500720c */ /* 0x000fe20003f25270 */
[----:B-1----:R-:W-:Y:S02]  /*5e30*/  VIADD R3, R3, 0x100 ;  /* 0x0000010003037836 */ /* 0x002fe40000000000 */
[----:B------:R-:W-:Y:S02]  /*5e40*/  IMAD.U32 R0, RZ, RZ, UR37 ;  /* 0x00000025ff007e24 */ /* 0x000fe4000f8e00ff */
[----:B------:R-:W-:Y:S03]  /*5e50*/  VIADD R181, R181, 0x1 ;  /* 0x00000001b5b57836 */ /* 0x000fe60000000000 */
[----:B------:R-:W-:Y:S05]  /*5e60*/  PRMT R0, R0, 0x654, R3 ;  /* 0x0000065400007816 */ /* 0x000fea0000000003 */
[----:B------:R1:W3:Y:S04]  /*5e70*/  @P1 LDS.128 R148, [R6] ;  /* 0x0000000006941984 */ /* 0x0002e80000000c00 */
[----:B------:R1:W1:Y:S04]  /*5e80*/  @P1 LDS.128 R156, [R5+0x20] ;  /* 0x00002000059c1984 */ /* 0x0002680000000c00 */
[----:B------:R1:W1:Y:S04]  /*5e90*/  @P1 LDS.128 R152, [R7+0x10] ;  /* 0x0000100007981984 */ /* 0x0002680000000c00 */
[----:B------:R1:W1:Y:S01]  /*5ea0*/  @P1 LDS.128 R160, [R4+0x10] ;  /* 0x0000100004a01984 */ /* 0x0002620000000c00 */
[C---:B------:R-:W-:Y:S01]  /*5eb0*/  ISETP.NE.AND P1, PT, R181.reuse, 0x4, PT ;  /* 0x00000004b500780c */ /* 0x040fe20003f25270 */
[----:B------:R-:W-:Y:S01]  /*5ec0*/  @!PT LDS RZ, [RZ] ;  /* 0x00000000fffff984 */ /* 0x000fe20000000800 */
[----:B------:R-:W-:Y:S01]  /*5ed0*/  @!PT LDS RZ, [RZ] ;  /* 0x00000000fffff984 */ /* 0x000fe20000000800 */
[----:B------:R-:W-:Y:S01]  /*5ee0*/  @!PT LDS RZ, [RZ] ;  /* 0x00000000fffff984 */ /* 0x000fe20000000800 */
[----:B------:R-:W-:Y:S01]  /*5ef0*/  @!PT LDS RZ, [RZ] ;  /* 0x00000000fffff984 */ /* 0x000fe20000000800 */
[----:B------:R5:W-:Y:S06]  /*5f00*/  MEMBAR.ALL.CTA ;  /* 0x0000000000007992 */ /* 0x000bec0000008000 */
[----:B-----5:R-:W5:Y:S01]  /*5f10*/  FENCE.VIEW.ASYNC.S ;  /* 0x00000000000073c6 */ /* 0x020f620000000000 */
[----:B------:R-:W-:Y:S02]  /*5f20*/  SEL R3, RZ, 0x1, P1 ;  /* 0x00000001ff037807 */ /* 0x000fe40000800000 */
[----:B------:R-:W-:Y:S02]  /*5f30*/  SEL R181, R181, RZ, P1 ;  /* 0x000000ffb5b57207 */ /* 0x000fe40000800000 */
[----:B------:R-:W-:Y:S01]  /*5f40*/  LOP3.LUT R180, R180, R3, RZ, 0x3c, !PT ;  /* 0x00000003b4b47212 */ /* 0x000fe200078e3cff */
[----:B-----5:R1:W-:Y:S06]  /*5f50*/  SYNCS.ARRIVE.TRANS64.RED.A1T0 RZ, [R0+URZ], RZ ;  /* 0x000000ff00ff79a7 */ /* 0x0203ec00081004ff */
.L_x_100:
[----:B------:R-:W-:Y:S05]  /*5f60*/  BSYNC B1 ;  /* 0x0000000000017941 */ /* 0x000fea0003800000 */
.L_x_99:
[----:B-1----:R-:W-:Y:S04]  /*5f70*/  SHF.R.U32.HI R0, RZ, 0x15, R80 ;  /* 0x00000015ff007819 */ /* 0x002fe80000011650 */
[----:B------:R-:W-:Y:S01]  /*5f80*/  LOP3.LUT P1, RZ, R0, 0x3, R173, 0x48, !PT ;  /* 0x0000000300ff7812 */ /* 0x000fe200078248ad */
[----:B------:R-:W-:Y:S01]  /*5f90*/  @!UPT UIADD3 URZ, UPT, UPT, URZ, URZ, URZ ;  /* 0x000000fffffff290 */ /* 0x000fe2000fffe0ff */
[----:B----4-:R-:W-:Y:S11]  /*5fa0*/  @P0 BRA `(.L_x_104) ;  /* 0x0000000000080947 */ /* 0x010ff60003800000 */
[----:B------:R-:W1:Y:S02]  /*5fb0*/  SYNCS.PHASECHK.TRANS64.TRYWAIT P0, [R193+URZ+0x150], R2 ;  /* 0x00015002c10075a7 */ /* 0x000e6400080011ff */
[----:B-1----:R-:W-:Y:S05]  /*5fc0*/  @!P0 BRA `(.L_x_105) ;  /* 0x0000006000c88947 */ /* 0x002fea0003800000 */
.L_x_104:
[----:B------:R-:W-:Y:S04]  /*5fd0*/  BSSY.RECONVERGENT B6, `(.L_x_106) ;  /* 0x0000012000067945 */ /* 0x000fe80003800200 */
[----:B------:R-:W-:Y:S05]  /*5fe0*/  @!P1 BRA `(.L_x_107) ;  /* 0x0000000000409947 */ /* 0x000fea0003800000 */
[----:B------:R-:W4:Y:S01]  /*5ff0*/  LDCU.64 UR8, c[0x4][0x78] ;  /* 0x01000f00ff0877ac */ /* 0x000f220008000a00 */
[----:B------:R-:W-:Y:S01]  /*6000*/  MOV R3, 0x0 ;  /* 0x0000000000037802 */ /* 0x000fe20000000f00 */
[----:B------:R-:W-:Y:S02]  /*6010*/  HFMA2 R12, -RZ, RZ, 0, 5.9604644775390625e-08 ;  /* 0x00000001ff0c7431 */ /* 0x000fe400000001ff */
[----:B------:R-:W-:Y:S02]  /*6020*/  IMAD.MOV.U32 R8, RZ, RZ, 0x192 ;  /* 0x00000192ff087424 */ /* 0x000fe400078e00ff */
[----:B------:R-:W-:Y:S01]  /*6030*/  IMAD.MOV.U32 R13, RZ, RZ, RZ ;  /* 0x000000ffff0d7224 */ /* 0x000fe200078e00ff */
[----:B------:R-:W5:Y:S01]  /*6040*/  LDCU.64 UR6, c[0x4][0x80] ;  /* 0x01001000ff0677ac */ /* 0x000f620008000a00 */
[----:B-1----:R-:W1:Y:S01]  /*6050*/  LDC.64 R2, c[0x4][R3] ;  /* 0x0100000003027b82 */ /* 0x002e620000000a00 */
[----:B------:R-:W2:Y:S01]  /*6060*/  LDCU.64 UR4, c[0x4][0x18] ;  /* 0x01000300ff0477ac */ /* 0x000ea20008000a00 */
[----:B----4-:R-:W-:Y:S01]  /*6070*/  MOV R5, UR9 ;  /* 0x0000000900057c02 */ /* 0x010fe20008000f00 */
[----:B------:R-:W-:Y:S01]  /*6080*/  IMAD.U32 R4, RZ, RZ, UR8 ;  /* 0x00000008ff047e24 */ /* 0x000fe2000f8e00ff */
[----:B-----5:R-:W-:Y:S01]  /*6090*/  MOV R7, UR7 ;  /* 0x0000000700077c02 */ /* 0x020fe20008000f00 */
[----:B------:R-:W-:Y:S01]  /*60a0*/  IMAD.U32 R6, RZ, RZ, UR6 ;  /* 0x00000006ff067e24 */ /* 0x000fe2000f8e00ff */
[----:B--2---:R-:W-:Y:S01]  /*60b0*/  MOV R11, UR5 ;  /* 0x00000005000b7c02 */ /* 0x004fe20008000f00 */
[----:B------:R-:W-:Y:S02]  /*60c0*/  IMAD.U32 R10, RZ, RZ, UR4 ;  /* 0x00000004ff0a7e24 */ /* 0x000fe4000f8e00ff */
[----:B------:R-:W-:Y:S07]  /*60d0*/  LEPC R20, `(.L_x_107) ;  /* 0x000000001014794e */ /* 0x000fee0000000000 */
[----:B-1-3--:R-:W-:Y:S05]  /*60e0*/  CALL.ABS.NOINC R2 ;  /* 0x0000000002007343 */ /* 0x00afea0003c00000 */
.L_x_107:
[----:B------:R-:W-:Y:S05]  /*60f0*/  BSYNC.RECONVERGENT B6 ;  /* 0x0000000000067941 */ /* 0x000fea0003800200 */
.L_x_106:
[-C--:B---3--:R-:W-:Y:S01]  /*6100*/  F2FP.F16.E5M2.UNPACK_B R83, R148.reuse ;  /* 0x00000094ff53723e */ /* 0x088fe200020004ff */
[----:B------:R-:W-:Y:S05]  /*6110*/  WARPSYNC.ALL ;  /* 0x0000000000007948 */ /* 0x000fea0003800000 */
[----:B------:R-:W-:Y:S01]  /*6120*/  R2UR UR4, R80 ;  /* 0x00000000500472ca */ /* 0x000fe200000e0000 */
[--C-:B------:R-:W-:Y:S01]  /*6130*/  HADD2.F32 R82, -RZ, R83.reuse.H0_H0 ;  /* 0x20000053ff527230 */ /* 0x100fe20000004100 */
[----:B------:R-:W-:Y:S01]  /*6140*/  F2FP.F16.E5M2.UNPACK_B R85, R148.H1 ;  /* 0x00000094ff55723e */ /* 0x000fe200030004ff */
[----:B------:R-:W-:Y:S01]  /*6150*/  HADD2.F32 R83, -RZ, R83.H1_H1 ;  /* 0x30000053ff537230 */ /* 0x000fe20000004100 */
[-C--:B------:R-:W-:Y:S01]  /*6160*/  F2FP.F16.E5M2.UNPACK_B R87, R149.reuse ;  /* 0x00000095ff57723e */ /* 0x080fe200020004ff */
[----:B------:R-:W-:Y:S01]  /*6170*/  BSSY.RECONVERGENT B0, `(.L_x_108) ;  /* 0x000011d000007945 */ /* 0x000fe20003800200 */
[----:B------:R-:W-:Y:S01]  /*6180*/  F2FP.F16.E5M2.UNPACK_B R89, R149.H1 ;  /* 0x00000095ff59723e */ /* 0x000fe200030004ff */
[----:B------:R-:W-:Y:S01]  /*6190*/  HADD2.F32 R84, -RZ, R85.H0_H0 ;  /* 0x20000055ff547230 */ /* 0x000fe20000004100 */
[-C--:B------:R-:W-:Y:S01]  /*61a0*/  F2FP.F16.E5M2.UNPACK_B R91, R150.reuse ;  /* 0x00000096ff5b723e */ /* 0x080fe200020004ff */
[----:B------:R-:W-:Y:S01]  /*61b0*/  HADD2.F32 R88, -RZ, R87.H1_H1 ;  /* 0x30000057ff587230 */ /* 0x000fe20000004100 */
[----:B------:R-:W-:Y:S01]  /*61c0*/  F2FP.F16.E5M2.UNPACK_B R93, R150.H1 ;  /* 0x00000096ff5d723e */ /* 0x000fe200030004ff */
[----:B------:R-:W-:Y:S01]  /*61d0*/  HADD2.F32 R86, -RZ, R85.H1_H1 ;  /* 0x30000055ff567230 */ /* 0x000fe20000004100 */
[-C--:B------:R-:W-:Y:S01]  /*61e0*/  F2FP.F16.E5M2.UNPACK_B R95, R151.reuse ;  /* 0x00000097ff5f723e */ /* 0x080fe200020004ff */
[----:B------:R-:W2:Y:S01]  /*61f0*/  LDTM.x64 R4, tmem[UR4] ;  /* 0x00000004000479ee */ /* 0x000ea20008340000 */
[----:B------:R-:W-:Y:S01]  /*6200*/  F2FP.F16.E5M2.UNPACK_B R97, R151.H1 ;  /* 0x00000097ff61723e */ /* 0x000fe200030004ff */
[----:B------:R-:W-:Y:S01]  /*6210*/  HADD2.F32 R85, -RZ, R87.H0_H0 ;  /* 0x20000057ff557230 */ /* 0x000fe20000004100 */
[-C--:B------:R-:W-:Y:S01]  /*6220*/  F2FP.F16.E5M2.UNPACK_B R99, R152.reuse ;  /* 0x00000098ff63723e */ /* 0x080fe200020004ff */
[----:B------:R-:W-:Y:S01]  /*6230*/  HADD2.F32 R87, -RZ, R89.H0_H0 ;  /* 0x20000059ff577230 */ /* 0x000fe20000004100 */
[----:B------:R-:W-:Y:S01]  /*6240*/  F2FP.F16.E5M2.UNPACK_B R101, R152.H1 ;  /* 0x00000098ff65723e */ /* 0x000fe200030004ff */
[----:B------:R-:W-:Y:S01]  /*6250*/  HADD2.F32 R92, -RZ, R91.H1_H1 ;  /* 0x3000005bff5c7230 */ /* 0x000fe20000004100 */
[----:B------:R-:W-:Y:S01]  /*6260*/  SHF.L.U32 R199, R176, 0x4, RZ ;  /* 0x00000004b0c77819 */ /* 0x000fe200000006ff */
[----:B------:R-:W-:Y:S01]  /*6270*/  HADD2.F32 R96, -RZ, R95.H1_H1 ;  /* 0x3000005fff607230 */ /* 0x000fe20000004100 */
[----:B------:R-:W-:Y:S01]  /*6280*/  SHF.L.U32 R207, R175, 0x4, RZ ;  /* 0x00000004afcf7819 */ /* 0x000fe200000006ff */
[----:B------:R-:W-:Y:S01]  /*6290*/  HADD2.F32 R100, -RZ, R99.H1_H1 ;  /* 0x30000063ff647230 */ /* 0x000fe20000004100 */
[----:B------:R-:W-:Y:S01]  /*62a0*/  IADD3 R192, PT, PT, R186, R199, RZ ;  /* 0x000000c7bac07210 */ /* 0x000fe20007ffe0ff */
[----:B------:R-:W-:Y:S01]  /*62b0*/  HADD2.F32 R90, -RZ, R89.H1_H1 ;  /* 0x30000059ff5a7230 */ /* 0x000fe20000004100 */
[----:B------:R-:W-:Y:S01]  /*62c0*/  SHF.L.U32 R205, R184, 0x4, RZ ;  /* 0x00000004b8cd7819 */ /* 0x000fe200000006ff */
[----:B------:R-:W-:Y:S01]  /*62d0*/  HADD2.F32 R89, -RZ, R91.H0_H0 ;  /* 0x2000005bff597230 */ /* 0x000fe20000004100 */
[-C--:B------:R-:W-:Y:S01]  /*62e0*/  F2FP.F16.E5M2.UNPACK_B R103, R153.reuse ;  /* 0x00000099ff67723e */ /* 0x080fe200020004ff */
[--C-:B------:R-:W-:Y:S01]  /*62f0*/  HADD2.F32 R91, -RZ, R93.reuse.H0_H0 ;  /* 0x2000005dff5b7230 */ /* 0x100fe20000004100 */
[----:B------:R-:W-:Y:S01]  /*6300*/  IADD3 R194, PT, PT, R205, R192, RZ ;  /* 0x000000c0cdc27210 */ /* 0x000fe20007ffe0ff */
[----:B------:R-:W-:Y:S01]  /*6310*/  HADD2.F32 R94, -RZ, R93.H1_H1 ;  /* 0x3000005dff5e7230 */ /* 0x000fe20000004100 */
[----:B------:R-:W-:Y:S01]  /*6320*/  F2FP.F16.E5M2.UNPACK_B R105, R153.H1 ;  /* 0x00000099ff69723e */ /* 0x000fe200030004ff */
[----:B------:R-:W-:Y:S01]  /*6330*/  HADD2.F32 R93, -RZ, R95.H0_H0 ;  /* 0x2000005fff5d7230 */ /* 0x000fe20000004100 */
[-C--:B------:R-:W-:Y:S01]  /*6340*/  F2FP.F16.E5M2.UNPACK_B R107, R154.reuse ;  /* 0x0000009aff6b723e */ /* 0x080fe200020004ff */
[----:B------:R-:W-:Y:S01]  /*6350*/  HADD2.F32 R104, -RZ, R103.H1_H1 ;  /* 0x30000067ff687230 */ /* 0x000fe20000004100 */
[----:B------:R-:W-:Y:S01]  /*6360*/  F2FP.F16.E5M2.UNPACK_B R109, R154.H1 ;  /* 0x0000009aff6d723e */ /* 0x000fe200030004ff */
[C---:B--2---:R-:W-:Y:S01]  /*6370*/  FMUL R0, R78.reuse, R4 ;  /* 0x000000044e007220 */ /* 0x044fe20000400000 */
[C---:B-1----:R-:W-:Y:S01]  /*6380*/  FMUL R2, R78.reuse, R5 ;  /* 0x000000054e027220 */ /* 0x042fe20000400000 */
[C---:B------:R-:W-:Y:S01]  /*6390*/  FMUL R4, R78.reuse, R8 ;  /* 0x000000084e047220 */ /* 0x040fe20000400000 */
[C---:B------:R-:W-:Y:S01]  /*63a0*/  FMUL R5, R78.reuse, R9 ;  /* 0x000000094e057220 */ /* 0x040fe20000400000 */
[C---:B------:R-:W-:Y:S01]  /*63b0*/  FFMA R0, R81.reuse, R82, R0 ;  /* 0x0000005251007223 */ /* 0x040fe20000000000 */
[C---:B------:R-:W-:Y:S01]  /*63c0*/  FFMA R2, R81.reuse, R83, R2 ;  /* 0x0000005351027223 */ /* 0x040fe20000000002 */
[C---:B------:R-:W-:Y:S01]  /*63d0*/  FMUL R8, R78.reuse, R12 ;  /* 0x0000000c4e087220 */ /* 0x040fe20000400000 */
[C---:B------:R-:W-:Y:S01]  /*63e0*/  FMUL R9, R78.reuse, R13 ;  /* 0x0000000d4e097220 */ /* 0x040fe20000400000 */
[C---:B------:R-:W-:Y:S01]  /*63f0*/  FMUL R12, R78.reuse, R16 ;  /* 0x000000104e0c7220 */ /* 0x040fe20000400000 */
[C---:B------:R-:W-:Y:S01]  /*6400*/  FMUL R13, R78.reuse, R17 ;  /* 0x000000114e0d7220 */ /* 0x040fe20000400000 */
[C---:B------:R-:W-:Y:S01]  /*6410*/  FMUL R16, R78.reuse, R20 ;  /* 0x000000144e107220 */ /* 0x040fe20000400000 */
[C---:B------:R-:W-:Y:S01]  /*6420*/  FMUL R17, R78.reuse, R21 ;  /* 0x000000154e117220 */ /* 0x040fe20000400000 */
[C---:B------:R-:W-:Y:S01]  /*6430*/  FMUL R20, R78.reuse, R24 ;  /* 0x000000184e147220 */ /* 0x040fe20000400000 */
[C---:B------:R-:W-:Y:S01]  /*6440*/  FMUL R21, R78.reuse, R25 ;  /* 0x000000194e157220 */ /* 0x040fe20000400000 */
[----:B------:R-:W-:Y:S02]  /*6450*/  HADD2.F32 R108, -RZ, R107.H1_H1 ;  /* 0x3000006bff6c7230 */ /* 0x000fe40000004100 */
[C---:B------:R-:W-:Y:S01]  /*6460*/  FMUL R24, R78.reuse, R28 ;  /* 0x0000001c4e187220 */ /* 0x040fe20000400000 */
[C---:B------:R-:W-:Y:S01]  /*6470*/  FMUL R25, R78.reuse, R29 ;  /* 0x0000001d4e197220 */ /* 0x040fe20000400000 */
[C---:B------:R-:W-:Y:S01]  /*6480*/  FMUL R28, R78.reuse, R32 ;  /* 0x000000204e1c7220 */ /* 0x040fe20000400000 */
[C---:B------:R-:W-:Y:S01]  /*6490*/  FMUL R29, R78.reuse, R33 ;  /* 0x000000214e1d7220 */ /* 0x040fe20000400000 */
[C---:B------:R-:W-:Y:S01]  /*64a0*/  FMUL R32, R78.reuse, R36 ;  /* 0x000000244e207220 */ /* 0x040fe20000400000 */
[----:B------:R-:W-:Y:S01]  /*64b0*/  F2FP.F16.E5M2.UNPACK_B R111, R155 ;  /* 0x0000009bff6f723e */ /* 0x000fe200020004ff */
[C---:B------:R-:W-:Y:S01]  /*64c0*/  FMUL R33, R78.reuse, R37 ;  /* 0x000000254e217220 */ /* 0x040fe20000400000 */
[C---:B------:R-:W-:Y:S01]  /*64d0*/  FMUL R36, R78.reuse, R40 ;  /* 0x000000284e247220 */ /* 0x040fe20000400000 */
[----:B------:R-:W-:Y:S01]  /*64e0*/  F2FP.F16.E5M2.UNPACK_B R113, R155.H1 ;  /* 0x0000009bff71723e */ /* 0x000fe200030004ff */
[C---:B------:R-:W-:Y:S01]  /*64f0*/  FMUL R37, R78.reuse, R41 ;  /* 0x000000294e257220 */ /* 0x040fe20000400000 */
[----:B------:R-:W-:Y:S02]  /*6500*/  HADD2.F32 R112, -RZ, R111.H1_H1 ;  /* 0x3000006fff707230 */ /* 0x000fe40000004100 */
        /* <DEDUP_REMOVED lines=26> */
[C---:B------:R-:W-:Y:S01]  /*66b0*/  FFMA R3, R81.reuse, R84, R3 ;  /* 0x0000005451037223 */ /* 0x040fe20000000003 */
[C---:B------:R-:W-:Y:S01]  /*66c0*/  FFMA R7, R81.reuse, R86, R7 ;  /* 0x0000005651077223 */ /* 0x040fe20000000007 */
[----:B------:R-:W-:Y:S01]  /*66d0*/  F2FP.F16.E5M2.UNPACK_B R131, R160 ;  /* 0x000000a0ff83723e */ /* 0x000fe200020004ff */
[C---:B------:R-:W-:Y:S01]  /*66e0*/  FFMA R4, R81.reuse, R85, R4 ;  /* 0x0000005551047223 */ /* 0x040fe20000000004 */
[C---:B------:R-:W-:Y:S01]  /*66f0*/  FFMA R5, R81.reuse, R88, R5 ;  /* 0x0000005851057223 */ /* 0x040fe20000000005 */
[----:B------:R-:W-:Y:S01]  /*6700*/  F2FP.F16.E5M2.UNPACK_B R133, R160.H1 ;  /* 0x000000a0ff85723e */ /* 0x000fe200030004ff */
[----:B------:R-:W-:Y:S01]  /*6710*/  FFMA R6, R81, R87, R6 ;  /* 0x0000005751067223 */ /* 0x000fe20000000006 */
[----:B------:R-:W-:Y:S01]  /*6720*/  F2FP.SATFINITE.E5M2.F32.PACK_AB_MERGE_C R195, R7, R3, RZ ;  /* 0x0000000307c3723e */ /* 0x000fe200048060ff */
[----:B------:R-:W-:Y:S02]  /*6730*/  HADD2.F32 R128, -RZ, R127.H1_H1 ;  /* 0x3000007fff807230 */ /* 0x000fe40000004100 */
[----:B------:R-:W-:Y:S01]  /*6740*/  FMUL R11, R78, R11 ;  /* 0x0000000b4e0b7220 */ /* 0x000fe20000400000 */
[----:B------:R-:W-:Y:S01]  /*6750*/  HADD2.F32 R132, -RZ, R131.H1_H1 ;  /* 0x30000083ff847230 */ /* 0x000fe20000004100 */
[----:B------:R-:W-:Y:S01]  /*6760*/  F2FP.SATFINITE.E5M2.F32.PACK_AB_MERGE_C R200, R2, R0, R195 ;  /* 0x0000000002c8723e */ /* 0x000fe200048060c3 */
[----:B------:R-:W-:Y:S01]  /*6770*/  FMUL R10, R78, R14 ;  /* 0x0000000e4e0a7220 */ /* 0x000fe20000400000 */
[----:B------:R-:W-:Y:S01]  /*6780*/  IADD3 R195, PT, PT, R186, R207, RZ ;  /* 0x000000cfbac37210 */ /* 0x000fe20007ffe0ff */
[C---:B------:R-:W-:Y:S01]  /*6790*/  FFMA R11, R81.reuse, R90, R11 ;  /* 0x0000005a510b7223 */ /* 0x040fe2000000000b */
[C---:B------:R-:W-:Y:S01]  /*67a0*/  FFMA R8, R81.reuse, R89, R8 ;  /* 0x0000005951087223 */ /* 0x040fe20000000008 */
[C---:B------:R-:W-:Y:S01]  /*67b0*/  FFMA R9, R81.reuse, R92, R9 ;  /* 0x0000005c51097223 */ /* 0x040fe20000000009 */
[--C-:B------:R-:W-:Y:S02]  /*67c0*/  HADD2.F32 R95, -RZ, R97.reuse.H0_H0 ;  /* 0x20000061ff5f7230 */ /* 0x100fe40000004100 */
[----:B------:R-:W-:Y:S01]  /*67d0*/  FFMA R10, R81, R91, R10 ;  /* 0x0000005b510a7223 */ /* 0x000fe2000000000a */
[----:B------:R-:W-:Y:S01]  /*67e0*/  F2FP.SATFINITE.E5M2.F32.PACK_AB_MERGE_C R201, R11, R6, RZ ;  /* 0x000000060bc9723e */ /* 0x000fe200048060ff */
[C---:B------:R-:W-:Y:S01]  /*67f0*/  FMUL R15, R78.reuse, R15 ;  /* 0x0000000f4e0f7220 */ /* 0x040fe20000400000 */
[----:B------:R-:W-:Y:S02]  /*6800*/  HADD2.F32 R98, -RZ, R97.H1_H1 ;  /* 0x30000061ff627230 */ /* 0x000fe40000004100 */
[C---:B------:R-:W-:Y:S01]  /*6810*/  FMUL R14, R78.reuse, R18 ;  /* 0x000000124e0e7220 */ /* 0x040fe20000400000 */
[----:B------:R-:W-:Y:S01]  /*6820*/  F2FP.SATFINITE.E5M2.F32.PACK_AB_MERGE_C R201, R5, R4, R201 ;  /* 0x0000000405c9723e */ /* 0x000fe200048060c9 */
[----:B------:R-:W-:Y:S02]  /*6830*/  HADD2.F32 R97, -RZ, R99.H0_H0 ;  /* 0x20000063ff617230 */ /* 0x000fe40000004100 */
[C---:B------:R-:W-:Y:S01]  /*6840*/  FFMA R15, R81.reuse, R94, R15 ;  /* 0x0000005e510f7223 */ /* 0x040fe2000000000f */
[C---:B------:R-:W-:Y:S01]  /*6850*/  FFMA R12, R81.reuse, R93, R12 ;  /* 0x0000005d510c7223 */ /* 0x040fe2000000000c */
[----:B------:R-:W-:Y:S01]  /*6860*/  FFMA R13, R81, R96, R13 ;  /* 0x00000060510d7223 */ /* 0x000fe2000000000d */
[----:B------:R-:W-:Y:S01]  /*6870*/  F2FP.F16.E5M2.UNPACK_B R135, R161 ;  /* 0x000000a1ff87723e */ /* 0x000fe200020004ff */
[--C-:B------:R-:W-:Y:S01]  /*6880*/  HADD2.F32 R99, -RZ, R101.reuse.H0_H0 ;  /* 0x20000065ff637230 */ /* 0x100fe20000004100 */
[----:B------:R-:W-:Y:S01]  /*6890*/  F2FP.SATFINITE.E5M2.F32.PACK_AB_MERGE_C R202, R15, R10, RZ ;  /* 0x0000000a0fca723e */ /* 0x000fe200048060ff */
[----:B------:R-:W-:Y:S01]  /*68a0*/  FFMA R14, R81, R95, R14 ;  /* 0x0000005f510e7223 */ /* 0x000fe2000000000e */
[C---:B------:R-:W-:Y:S01]  /*68b0*/  FMUL R19, R78.reuse, R19 ;  /* 0x000000134e137220 */ /* 0x040fe20000400000 */
[----:B------:R-:W-:Y:S01]  /*68c0*/  HADD2.F32 R102, -RZ, R101.H1_H1 ;  /* 0x30000065ff667230 */ /* 0x000fe20000004100 */
[----:B------:R-:W-:Y:S01]  /*68d0*/  F2FP.SATFINITE.E5M2.F32.PACK_AB_MERGE_C R202, R9, R8, R202 ;  /* 0x0000000809ca723e */ /* 0x000fe200048060ca */
[----:B------:R-:W-:Y:S02]  /*68e0*/  HADD2.F32 R101, -RZ, R103.H0_H0 ;  /* 0x20000067ff657230 */ /* 0x000fe40000004100 */
[C---:B------:R-:W-:Y:S01]  /*68f0*/  FFMA R19, R81.reuse, R98, R19 ;  /* 0x0000006251137223 */ /* 0x040fe20000000013 */
[C---:B------:R-:W-:Y:S01]  /*6900*/  FFMA R16, R81.reuse, R97, R16 ;  /* 0x0000006151107223 */ /* 0x040fe20000000010 */
[----:B------:R-:W-:Y:S01]  /*6910*/  FFMA R17, R81, R100, R17 ;  /* 0x0000006451117223 */ /* 0x000fe20000000011 */
[----:B------:R-:W-:Y:S02]  /*6920*/  HADD2.F32 R136, -RZ, R135.H1_H1 ;  /* 0x30000087ff887230 */ /* 0x000fe40000004100 */
[C---:B------:R-:W-:Y:S01]  /*6930*/  FMUL R18, R78.reuse, R22 ;  /* 0x000000164e127220 */ /* 0x040fe20000400000 */
[----:B------:R-:W-:Y:S01]  /*6940*/  F2FP.F16.E5M2.UNPACK_B R137, R161.H1 ;  /* 0x000000a1ff89723e */ /* 0x000fe200030004ff */
[C---:B------:R-:W-:Y:S01]  /*6950*/  FMUL R23, R78.reuse, R23 ;  /* 0x000000174e177220 */ /* 0x040fe20000400000 */
[--C-:B------:R-:W-:Y:S01]  /*6960*/  HADD2.F32 R103, -RZ, R105.reuse.H0_H0 ;  /* 0x20000069ff677230 */ /* 0x100fe20000004100 */
[----:B------:R-:W-:Y:S01]  /*6970*/  F2FP.SATFINITE.E5M2.F32.PACK_AB_MERGE_C R203, R19, R14, RZ ;  /* 0x0000000e13cb723e */ /* 0x000fe200048060ff */
[C---:B------:R-:W-:Y:S01]  /*6980*/  FFMA R18, R81.reuse, R99, R18 ;  /* 0x0000006351127223 */ /* 0x040fe20000000012 */
[C---:B------:R-:W-:Y:S01]  /*6990*/  FFMA R23, R81.reuse, R102, R23 ;  /* 0x0000006651177223 */ /* 0x040fe20000000017 */
[----:B------:R-:W-:Y:S01]  /*69a0*/  FFMA R20, R81, R101, R20 ;  /* 0x0000006551147223 */ /* 0x000fe20000000014 */
[----:B------:R-:W-:Y:S01]  /*69b0*/  F2FP.F16.E5M2.UNPACK_B R139, R162 ;  /* 0x000000a2ff8b723e */ /* 0x000fe200020004ff */
[----:B------:R-:W-:Y:S01]  /*69c0*/  HADD2.F32 R106, -RZ, R105.H1_H1 ;  /* 0x30000069ff6a7230 */ /* 0x000fe20000004100 */
[----:B------:R-:W-:Y:S01]  /*69d0*/  F2FP.SATFINITE.E5M2.F32.PACK_AB_MERGE_C R203, R13, R12, R203 ;  /* 0x0000000c0dcb723e */ /* 0x000fe200048060cb */
[----:B------:R-:W-:Y:S01]  /*69e0*/  FFMA R21, R81, R104, R21 ;  /* 0x0000006851157223 */ /* 0x000fe20000000015 */
[----:B------:R-:W-:Y:S01]  /*69f0*/  F2FP.SATFINITE.E5M2.F32.PACK_AB_MERGE_C R208, R23, R18, RZ ;  /* 0x0000001217d0723e */ /* 0x000fe200048060ff */
[----:B------:R-:W-:Y:S02]  /*6a00*/  HADD2.F32 R105, -RZ, R107.H0_H0 ;  /* 0x2000006bff697230 */ /* 0x000fe40000004100 */
[C---:B------:R-:W-:Y:S01]  /*6a10*/  FMUL R22, R78.reuse, R26 ;  /* 0x0000001a4e167220 */ /* 0x040fe20000400000 */
[----:B------:R1:W-:Y:S01]  /*6a20*/  STS.128 [R172+UR49+0x8200], R200 ;  /* 0x008200c8ac007988 */ /* 0x0003e20008000c31 */
[----:B------:R-:W-:Y:S01]  /*6a30*/  F2FP.SATFINITE.E5M2.F32.PACK_AB_MERGE_C R208, R17, R16, R208 ;  /* 0x0000001011d0723e */ /* 0x000fe200048060d0 */
[----:B------:R-:W-:Y:S02]  /*6a40*/  HADD2.F32 R140, -RZ, R139.H1_H1 ;  /* 0x3000008bff8c7230 */ /* 0x000fe40000004100 */
[C---:B------:R-:W-:Y:S01]  /*6a50*/  FFMA R22, R81.reuse, R103, R22 ;  /* 0x0000006751167223 */ /* 0x040fe20000000016 */
[C---:B------:R-:W-:Y:S01]  /*6a60*/  FMUL R27, R78.reuse, R27 ;  /* 0x0000001b4e1b7220 */ /* 0x040fe20000400000 */
[--C-:B------:R-:W-:Y:S02]  /*6a70*/  HADD2.F32 R107, -RZ, R109.reuse.H0_H0 ;  /* 0x2000006dff6b7230 */ /* 0x100fe40000004100 */
[C---:B------:R-:W-:Y:S01]  /*6a80*/  FMUL R26, R78.reuse, R30 ;  /* 0x0000001e4e1a7220 */ /* 0x040fe20000400000 */
[----:B------:R-:W-:Y:S02]  /*6a90*/  HADD2.F32 R110, -RZ, R109.H1_H1 ;  /* 0x3000006dff6e7230 */ /* 0x000fe40000004100 */
[C---:B------:R-:W-:Y:S01]  /*6aa0*/  FFMA R27, R81.reuse, R106, R27 ;  /* 0x0000006a511b7223 */ /* 0x040fe2000000001b */
[C---:B------:R-:W-:Y:S01]  /*6ab0*/  FFMA R24, R81.reuse, R105, R24 ;  /* 0x0000006951187223 */ /* 0x040fe20000000018 */
[----:B------:R-:W-:Y:S01]  /*6ac0*/  FFMA R25, R81, R108, R25 ;  /* 0x0000006c51197223 */ /* 0x000fe20000000019 */
[----:B------:R-:W-:Y:S01]  /*6ad0*/  F2FP.F16.E5M2.UNPACK_B R141, R162.H1 ;  /* 0x000000a2ff8d723e */ /* 0x000fe200030004ff */
[----:B------:R-:W-:Y:S01]  /*6ae0*/  HADD2.F32 R109, -RZ, R111.H0_H0 ;  /* 0x2000006fff6d7230 */ /* 0x000fe20000004100 */
[----:B------:R-:W-:Y:S01]  /*6af0*/  F2FP.SATFINITE.E5M2.F32.PACK_AB_MERGE_C R209, R27, R22, RZ ;  /* 0x000000161bd1723e */ /* 0x000fe200048060ff */
[----:B------:R-:W-:Y:S01]  /*6b00*/  FFMA R26, R81, R107, R26 ;  /* 0x0000006b511a7223 */ /* 0x000fe2000000001a */
[C---:B------:R-:W-:Y:S01]  /*6b10*/  FMUL R31, R78.reuse, R31 ;  /* 0x0000001f4e1f7220 */ /* 0x040fe20000400000 */
[--C-:B------:R-:W-:Y:S01]  /*6b20*/  HADD2.F32 R111, -RZ, R113.reuse.H0_H0 ;  /* 0x20000071ff6f7230 */ /* 0x100fe20000004100 */
[----:B------:R-:W-:Y:S01]  /*6b30*/  F2FP.SATFINITE.E5M2.F32.PACK_AB_MERGE_C R209, R21, R20, R209 ;  /* 0x0000001415d1723e */ /* 0x000fe200048060d1 */
[----:B------:R-:W-:Y:S02]  /*6b40*/  HADD2.F32 R114, -RZ, R113.H1_H1 ;  /* 0x30000071ff727230 */ /* 0x000fe40000004100 */
[C---:B------:R-:W-:Y:S01]  /*6b50*/  FFMA R31, R81.reuse, R110, R31 ;  /* 0x0000006e511f7223 */ /* 0x040fe2000000001f */
[C---:B------:R-:W-:Y:S01]  /*6b60*/  FFMA R28, R81.reuse, R109, R28 ;  /* 0x0000006d511c7223 */ /* 0x040fe2000000001c */
[----:B------:R-:W-:Y:S01]  /*6b70*/  FFMA R29, R81, R112, R29 ;  /* 0x00000070511d7223 */ /* 0x000fe2000000001d */
[----:B------:R-:W-:Y:S02]  /*6b80*/  HADD2.F32 R113, -RZ, R115.H0_H0 ;  /* 0x20000073ff717230 */ /* 0x000fe40000004100 */
[C---:B------:R-:W-:Y:S01]  /*6b90*/  FMUL R30, R78.reuse, R34 ;  /* 0x000000224e1e7220 */ /* 0x040fe20000400000 */
[----:B------:R-:W-:Y:S01]  /*6ba0*/  F2FP.F16.E5M2.UNPACK_B R143, R163 ;  /* 0x000000a3ff8f723e */ /* 0x000fe200020004ff */
[C---:B------:R-:W-:Y:S01]  /*6bb0*/  FMUL R35, R78.reuse, R35 ;  /* 0x000000234e237220 */ /* 0x040fe20000400000 */
[----:B------:R-:W-:Y:S01]  /*6bc0*/  HADD2.F32 R115, -RZ, R117.H0_H0 ;  /* 0x20000075ff737230 */ /* 0x000fe20000004100 */
[----:B------:R-:W-:Y:S01]  /*6bd0*/  F2FP.SATFINITE.E5M2.F32.PACK_AB_MERGE_C R210, R31, R26, RZ ;  /* 0x0000001a1fd2723e */ /* 0x000fe200048060ff */
[C---:B------:R-:W-:Y:S01]  /*6be0*/  FFMA R30, R81.reuse, R111, R30 ;  /* 0x0000006f511e7223 */ /* 0x040fe2000000001e */
[C---:B------:R-:W-:Y:S01]  /*6bf0*/  FFMA R35, R81.reuse, R114, R35 ;  /* 0x0000007251237223 */ /* 0x040fe20000000023 */
[C---:B------:R-:W-:Y:S01]  /*6c00*/  FFMA R32, R81.reuse, R113, R32 ;  /* 0x0000007151207223 */ /* 0x040fe20000000020 */
[----:B------:R-:W-:Y:S01]  /*6c10*/  F2FP.F16.E5M2.UNPACK_B R145, R163.H1 ;  /* 0x000000a3ff91723e */ /* 0x000fe200030004ff */
[----:B------:R-:W-:Y:S01]  /*6c20*/  FFMA R33, R81, R116, R33 ;  /* 0x0000007451217223 */ /* 0x000fe20000000021 */
[----:B------:R-:W-:Y:S01]  /*6c30*/  F2FP.SATFINITE.E5M2.F32.PACK_AB_MERGE_C R210, R25, R24, R210 ;  /* 0x0000001819d2723e */ /* 0x000fe200048060d2 */
[----:B------:R-:W-:Y:S01]  /*6c40*/  HADD2.F32 R144, -RZ, R143.H1_H1 ;  /* 0x3000008fff907230 */ /* 0x000fe20000004100 */
[----:B------:R-:W-:Y:S01]  /*6c50*/  F2FP.SATFINITE.E5M2.F32.PACK_AB_MERGE_C R211, R35, R30, RZ ;  /* 0x0000001e23d3723e */ /* 0x000fe200048060ff */
[----:B------:R-:W-:Y:S02]  /*6c60*/  HADD2.F32 R118, -RZ, R117.H1_H1 ;  /* 0x30000075ff767230 */ /* 0x000fe40000004100 */
[C---:B------:R-:W-:Y:S01]  /*6c70*/  FMUL R34, R78.reuse, R38 ;  /* 0x000000264e227220 */ /* 0x040fe20000400000 */
[----:B------:R-:W-:Y:S01]  /*6c80*/  HADD2.F32 R117, -RZ, R119.H0_H0 ;  /* 0x20000077ff757230 */ /* 0x000fe20000004100 */
[----:B------:R-:W-:Y:S01]  /*6c90*/  F2FP.SATFINITE.E5M2.F32.PACK_AB_MERGE_C R211, R29, R28, R211 ;  /* 0x0000001c1dd3723e */ /* 0x000fe200048060d3 */
[C---:B------:R-:W-:Y:S01]  /*6ca0*/  FMUL R39, R78.reuse, R39 ;  /* 0x000000274e277220 */ /* 0x040fe20000400000 */
[--C-:B------:R-:W-:Y:S02]  /*6cb0*/  HADD2.F32 R119, -RZ, R121.reuse.H0_H0 ;  /* 0x20000079ff777230 */ /* 0x100fe40000004100 */
[C---:B------:R-:W-:Y:S01]  /*6cc0*/  FFMA R34, R81.reuse, R115, R34 ;  /* 0x0000007351227223 */ /* 0x040fe20000000022 */
[----:B------:R-:W-:Y:S01]  /*6cd0*/  HADD2.F32 R122, -RZ, R121.H1_H1 ;  /* 0x30000079ff7a7230 */ /* 0x000fe20000004100 */
[----:B------:R1:W-:Y:S01]  /*6ce0*/  STS.128 [R192+0x8010], R208 ;  /* 0x008010d0c0007388 */ /* 0x0003e20000000c00 */
[----:B------:R-:W-:Y:S02]  /*6cf0*/  HADD2.F32 R121, -RZ, R123.H0_H0 ;  /* 0x2000007bff797230 */ /* 0x000fe40000004100 */
[C---:B------:R-:W-:Y:S01]  /*6d00*/  FFMA R39, R81.reuse, R118, R39 ;  /* 0x0000007651277223 */ /* 0x040fe20000000027 */
[C---:B------:R-:W-:Y:S01]  /*6d10*/  FFMA R36, R81.reuse, R117, R36 ;  /* 0x0000007551247223 */ /* 0x040fe20000000024 */
[----:B------:R-:W-:Y:S01]  /*6d20*/  FFMA R37, R81, R120, R37 ;  /* 0x0000007851257223 */ /* 0x000fe20000000025 */
[C---:B------:R-:W-:Y:S01]  /*6d30*/  FMUL R38, R78.reuse, R42 ;  /* 0x0000002a4e267220 */ /* 0x040fe20000400000 */
[----:B------:R-:W-:Y:S01]  /*6d40*/  ISETP.NE.AND P0, PT, R189, RZ, PT ;  /* 0x000000ffbd00720c */ /* 0x000fe20003f05270 */
[C---:B------:R-:W-:Y:S01]  /*6d50*/  FMUL R43, R78.reuse, R43 ;  /* 0x0000002b4e2b7220 */ /* 0x040fe20000400000 */
[--C-:B------:R-:W-:Y:S01]  /*6d60*/  HADD2.F32 R123, -RZ, R125.reuse.H0_H0 ;  /* 0x2000007dff7b7230 */ /* 0x100fe20000004100 */
[----:B------:R-:W-:Y:S01]  /*6d70*/  F2FP.SATFINITE.E5M2.F32.PACK_AB_MERGE_C R212, R39, R34, RZ ;  /* 0x0000002227d4723e */ /* 0x000fe200048060ff */
[C---:B------:R-:W-:Y:S01]  /*6d80*/  FFMA R38, R81.reuse, R119, R38 ;  /* 0x0000007751267223 */ /* 0x040fe20000000026 */
[C---:B------:R-:W-:Y:S01]  /*6d90*/  FFMA R43, R81.reuse, R122, R43 ;  /* 0x0000007a512b7223 */ /* 0x040fe2000000002b */
[----:B------:R-:W-:Y:S01]  /*6da0*/  FFMA R40, R81, R121, R40 ;  /* 0x0000007951287223 */ /* 0x000fe20000000028 */
[----:B------:R-:W-:Y:S01]  /*6db0*/  F2FP.SATFINITE.E5M2.F32.PACK_AB_MERGE_C R212, R33, R32, R212 ;  /* 0x0000002021d4723e */ /* 0x000fe200048060d4 */
[----:B------:R-:W-:Y:S01]  /*6dc0*/  FFMA R41, R81, R124, R41 ;  /* 0x0000007c51297223 */ /* 0x000fe20000000029 */
[----:B------:R-:W-:Y:S01]  /*6dd0*/  HADD2.F32 R126, -RZ, R125.H1_H1 ;  /* 0x3000007dff7e7230 */ /* 0x000fe20000004100 */
[----:B------:R-:W-:Y:S01]  /*6de0*/  F2FP.SATFINITE.E5M2.F32.PACK_AB_MERGE_C R213, R43, R38, RZ ;  /* 0x000000262bd5723e */ /* 0x000fe200048060ff */
[----:B------:R-:W-:Y:S02]  /*6df0*/  HADD2.F32 R125, -RZ, R127.H0_H0 ;  /* 0x2000007fff7d7230 */ /* 0x000fe40000004100 */
[C---:B------:R-:W-:Y:S01]  /*6e00*/  FMUL R42, R78.reuse, R46 ;  /* 0x0000002e4e2a7220 */ /* 0x040fe20000400000 */
[----:B------:R-:W-:Y:S01]  /*6e10*/  FMUL R47, R78, R47 ;  /* 0x0000002f4e2f7220 */ /* 0x000fe20000400000 */
[--C-:B------:R-:W-:Y:S01]  /*6e20*/  HADD2.F32 R127, -RZ, R129.reuse.H0_H0 ;  /* 0x20000081ff7f7230 */ /* 0x100fe20000004100 */
[----:B------:R-:W-:Y:S01]  /*6e30*/  F2FP.SATFINITE.E5M2.F32.PACK_AB_MERGE_C R213, R37, R36, R213 ;  /* 0x0000002425d5723e */ /* 0x000fe200048060d5 */
[C---:B------:R-:W-:Y:S01]  /*6e40*/  FFMA R42, R81.reuse, R123, R42 ;  /* 0x0000007b512a7223 */ /* 0x040fe2000000002a */
[C---:B------:R-:W-:Y:S01]  /*6e50*/  FFMA R47, R81.reuse, R126, R47 ;  /* 0x0000007e512f7223 */ /* 0x040fe2000000002f */
[C---:B------:R-:W-:Y:S01]  /*6e60*/  FFMA R44, R81.reuse, R125, R44 ;  /* 0x0000007d512c7223 */ /* 0x040fe2000000002c */
[----:B------:R-:W-:Y:S01]  /*6e70*/  ISETP.NE.AND P6, PT, R198, RZ, PT ;  /* 0x000000ffc600720c */ /* 0x000fe20003fc5270 */
[----:B------:R-:W-:Y:S01]  /*6e80*/  FFMA R45, R81, R128, R45 ;  /* 0x00000080512d7223 */ /* 0x000fe2000000002d */
[----:B------:R-:W-:Y:S01]  /*6e90*/  HADD2.F32 R130, -RZ, R129.H1_H1 ;  /* 0x30000081ff827230 */ /* 0x000fe20000004100 */
[----:B------:R-:W-:Y:S01]  /*6ea0*/  F2FP.SATFINITE.E5M2.F32.PACK_AB_MERGE_C R214, R47, R42, RZ ;  /* 0x0000002a2fd6723e */ /* 0x000fe200048060ff */
[----:B------:R-:W-:Y:S02]  /*6eb0*/  HADD2.F32 R129, -RZ, R131.H0_H0 ;  /* 0x20000083ff817230 */ /* 0x000fe40000004100 */
[C---:B------:R-:W-:Y:S01]  /*6ec0*/  FMUL R46, R78.reuse, R50 ;  /* 0x000000324e2e7220 */ /* 0x040fe20000400000 */
[C---:B------:R-:W-:Y:S01]  /*6ed0*/  FMUL R51, R78.reuse, R51 ;  /* 0x000000334e337220 */ /* 0x040fe20000400000 */
[--C-:B------:R-:W-:Y:S02]  /*6ee0*/  HADD2.F32 R131, -RZ, R133.reuse.H0_H0 ;  /* 0x20000085ff837230 */ /* 0x100fe40000004100 */
[C---:B------:R-:W-:Y:S01]  /*6ef0*/  FMUL R50, R78.reuse, R54 ;  /* 0x000000364e327220 */ /* 0x040fe20000400000 */
[C---:B------:R-:W-:Y:S01]  /*6f00*/  FFMA R46, R81.reuse, R127, R46 ;  /* 0x0000007f512e7223 */ /* 0x040fe2000000002e */
[----:B------:R-:W-:Y:S02]  /*6f10*/  HADD2.F32 R134, -RZ, R133.H1_H1 ;  /* 0x30000085ff867230 */ /* 0x000fe40000004100 */
[C---:B------:R-:W-:Y:S01]  /*6f20*/  FFMA R51, R81.reuse, R130, R51 ;  /* 0x0000008251337223 */ /* 0x040fe20000000033 */
[----:B------:R-:W-:Y:S02]  /*6f30*/  HADD2.F32 R133, -RZ, R135.H0_H0 ;  /* 0x20000087ff857230 */ /* 0x000fe40000004100 */
[C---:B------:R-:W-:Y:S01]  /*6f40*/  FMUL R55, R78.reuse, R55 ;  /* 0x000000374e377220 */ /* 0x040fe20000400000 */
[C---:B------:R-:W-:Y:S01]  /*6f50*/  FFMA R48, R81.reuse, R129, R48 ;  /* 0x0000008151307223 */ /* 0x040fe20000000030 */
[C---:B------:R-:W-:Y:S01]  /*6f60*/  FFMA R49, R81.reuse, R132, R49 ;  /* 0x0000008451317223 */ /* 0x040fe20000000031 */
[--C-:B------:R-:W-:Y:S02]  /*6f70*/  HADD2.F32 R135, -RZ, R137.reuse.H0_H0 ;  /* 0x20000089ff877230 */ /* 0x100fe40000004100 */
[C---:B------:R-:W-:Y:S01]  /*6f80*/  FFMA R50, R81.reuse, R131, R50 ;  /* 0x0000008351327223 */ /* 0x040fe20000000032 */
[----:B------:R-:W-:Y:S02]  /*6f90*/  HADD2.F32 R138, -RZ, R137.H1_H1 ;  /* 0x30000089ff8a7230 */ /* 0x000fe40000004100 */
[C---:B------:R-:W-:Y:S01]  /*6fa0*/  FMUL R54, R78.reuse, R58 ;  /* 0x0000003a4e367220 */ /* 0x040fe20000400000 */
[----:B------:R-:W-:Y:S02]  /*6fb0*/  HADD2.F32 R137, -RZ, R139.H0_H0 ;  /* 0x2000008bff897230 */ /* 0x000fe40000004100 */
[C---:B------:R-:W-:Y:S01]  /*6fc0*/  FFMA R55, R81.reuse, R134, R55 ;  /* 0x0000008651377223 */ /* 0x040fe20000000037 */
        /* <DEDUP_REMOVED lines=16> */
[----:B------:R-:W-:Y:S01]  /*70d0*/  FFMA R63, R81, R142, R63 ;  /* 0x0000008e513f7223 */ /* 0x000fe2000000003f */
[----:B------:R-:W-:Y:S01]  /*70e0*/  FMUL R67, R78, R67 ;  /* 0x000000434e437220 */ /* 0x000fe20000400000 */
[----:B------:R-:W-:Y:S01]  /*70f0*/  F2FP.SATFINITE.E5M2.F32.PACK_AB_MERGE_C R215, R51, R46, RZ ;  /* 0x0000002e33d7723e */ /* 0x000fe200048060ff */
[C---:B------:R-:W-:Y:S01]  /*7100*/  FFMA R60, R81.reuse, R141, R60 ;  /* 0x0000008d513c7223 */ /* 0x040fe2000000003c */
[C---:B------:R-:W-:Y:S01]  /*7110*/  FFMA R61, R81.reuse, R144, R61 ;  /* 0x00000090513d7223 */ /* 0x040fe2000000003d */
[C---:B------:R-:W-:Y:S01]  /*7120*/  FFMA R62, R81.reuse, R143, R62 ;  /* 0x0000008f513e7223 */ /* 0x040fe2000000003e */
[----:B------:R-:W-:Y:S01]  /*7130*/  FFMA R67, R81, R146, R67 ;  /* 0x0000009251437223 */ /* 0x000fe20000000043 */
[----:B------:R-:W-:Y:S02]  /*7140*/  F2FP.SATFINITE.E5M2.F32.PACK_AB_MERGE_C R214, R41, R40, R214 ;  /* 0x0000002829d6723e */ /* 0x000fe400048060d6 */
[----:B------:R-:W-:Y:S02]  /*7150*/  F2FP.SATFINITE.E5M2.F32.PACK_AB_MERGE_C R215, R45, R44, R215 ;  /* 0x0000002c2dd7723e */ /* 0x000fe400048060d7 */
[----:B------:R-:W-:Y:S02]  /*7160*/  F2FP.SATFINITE.E5M2.F32.PACK_AB_MERGE_C R216, R55, R50, RZ ;  /* 0x0000003237d8723e */ /* 0x000fe400048060ff */
[----:B------:R-:W-:Y:S01]  /*7170*/  F2FP.SATFINITE.E5M2.F32.PACK_AB_MERGE_C R217, R59, R54, RZ ;  /* 0x000000363bd9723e */ /* 0x000fe200048060ff */
[----:B------:R1:W-:Y:S01]  /*7180*/  STS.128 [R195+0x8020], R212 ;  /* 0x008020d4c3007388 */ /* 0x0003e20000000c00 */
[----:B------:R-:W-:Y:S02]  /*7190*/  F2FP.SATFINITE.E5M2.F32.PACK_AB_MERGE_C R218, R63, R58, RZ ;  /* 0x0000003a3fda723e */ /* 0x000fe400048060ff */
[----:B------:R-:W-:Y:S02]  /*71a0*/  F2FP.SATFINITE.E5M2.F32.PACK_AB_MERGE_C R219, R67, R62, RZ ;  /* 0x0000003e43db723e */ /* 0x000fe400048060ff */
[----:B------:R-:W-:Y:S02]  /*71b0*/  F2FP.SATFINITE.E5M2.F32.PACK_AB_MERGE_C R216, R49, R48, R216 ;  /* 0x0000003031d8723e */ /* 0x000fe400048060d8 */
[----:B------:R-:W-:Y:S02]  /*71c0*/  F2FP.SATFINITE.E5M2.F32.PACK_AB_MERGE_C R217, R53, R52, R217 ;  /* 0x0000003435d9723e */ /* 0x000fe400048060d9 */
[----:B------:R-:W-:Y:S02]  /*71d0*/  F2FP.SATFINITE.E5M2.F32.PACK_AB_MERGE_C R218, R57, R56, R218 ;  /* 0x0000003839da723e */ /* 0x000fe400048060da */
[----:B------:R-:W-:Y:S02]  /*71e0*/  F2FP.SATFINITE.E5M2.F32.PACK_AB_MERGE_C R219, R61, R60, R219 ;  /* 0x0000003c3ddb723e */ /* 0x000fe400048060db */
[----:B------:R-:W-:Y:S02]  /*71f0*/  LEA R204, R181, UR49, 0x3 ;  /* 0x00000031b5cc7c11 */ /* 0x000fe4000f8e18ff */
[----:B------:R-:W-:Y:S01]  /*7200*/  @P6 SHF.L.U32 R221, R180, 0x1f, RZ ;  /* 0x0000001fb4dd6819 */ /* 0x000fe200000006ff */
[----:B------:R1:W-:Y:S01]  /*7210*/  STS.128 [R194+0x8010], R216 ;  /* 0x008010d8c2007388 */ /* 0x0003e20000000c00 */
[----:B------:R-:W-:Y:S01]  /*7220*/  @!PT LDS RZ, [RZ] ;  /* 0x00000000fffff984 */ /* 0x000fe20000000800 */
[----:B------:R-:W-:Y:S01]  /*7230*/  @!PT LDS RZ, [RZ] ;  /* 0x00000000fffff984 */ /* 0x000fe20000000800 */
[----:B------:R-:W-:Y:S01]  /*7240*/  @!PT LDS RZ, [RZ] ;  /* 0x00000000fffff984 */ /* 0x000fe20000000800 */
[----:B------:R-:W-:Y:S01]  /*7250*/  @!PT LDS RZ, [RZ] ;  /* 0x00000000fffff984 */ /* 0x000fe20000000800 */
[----:B------:R2:W-:Y:S07]  /*7260*/  MEMBAR.ALL.CTA ;  /* 0x0000000000007992 */ /* 0x0005ee0000008000 */
[----:B--2---:R-:W2:Y:S02]  /*7270*/  FENCE.VIEW.ASYNC.S ;  /* 0x00000000000073c6 */ /* 0x004ea40000000000 */
[----:B--2---:R-:W-:Y:S06]  /*7280*/  BAR.SYNC.DEFER_BLOCKING 0x1, 0x80 ;  /* 0x0042000000007b1d */ /* 0x004fec0000010000 */
[----:B------:R-:W-:Y:S05]  /*7290*/  @P0 BRA `(.L_x_109) ;  /* 0x0000000000280947 */ /* 0x000fea0003800000 */
[----:B------:R-:W-:Y:S02]  /*72a0*/  UIADD3 UR4, UPT, UPT, UR49, 0x8200, URZ ;  /* 0x0000820031047890 */ /* 0x000fe4000fffe0ff */
[----:B------:R-:W-:Y:S01]  /*72b0*/  UIADD3 UR6, UP0, UPT, UR52, 0x680, URZ ;  /* 0x0000068034067890 */ /* 0x000fe2000ff1e0ff */
[----:B------:R-:W-:Y:S03]  /*72c0*/  UMOV UR43, UR36 ;  /* 0x00000024002b7c82 */ /* 0x000fe60008000000 */
[----:B------:R-:W-:Y:S01]  /*72d0*/  MOV R188, UR4 ;  /* 0x0000000400bc7c02 */ /* 0x000fe20008000f00 */
[----:B------:R-:W-:Y:S03]  /*72e0*/  UIADD3.X UR7, UPT, UPT, URZ, UR53, URZ, UP0, !UPT ;  /* 0x00000035ff077290 */ /* 0x000fe600087fe4ff */
[----:B------:R-:W-:Y:S11]  /*72f0*/  R2UR UR40, R188 ;  /* 0x00000000bc2872ca */ /* 0x000ff600000e0000 */
[----:B------:R-:W-:Y:S02]  /*7300*/  @!UPT UIADD3 URZ, UPT, UPT, URZ, URZ, URZ ;  /* 0x000000fffffff290 */ /* 0x000fe4000fffe0ff */
[----:B------:R2:W-:Y:S01]  /*7310*/  UTMASTG.3D [UR40], [UR6] ;  /* 0x00000028060073b5 */ /* 0x0005e20008010000 */
[----:B------:R0:W-:Y:S01]  /*7320*/  UTMACMDFLUSH ;  /* 0x00000000000079b7 */ /* 0x0001e20000000000 */
[----:B--2---:R-:W-:Y:S04]  /*7330*/  DEPBAR.LE SB0, 0x1 ;  /* 0x000080400000791a */ /* 0x004fe80000000000 */
.L_x_109:
[----:B------:R-:W-:Y:S05]  /*7340*/  BSYNC.RECONVERGENT B0 ;  /* 0x0000000000007941 */ /* 0x000fea0003800200 */
.L_x_108:
[----:B------:R-:W-:Y:S06]  /*7350*/  BAR.SYNC.DEFER_BLOCKING 0x1, 0x80 ;  /* 0x0042000000007b1d */ /* 0x000fec0000010000 */
[----:B------:R-:W2:Y:S01]  /*7360*/  @P6 SYNCS.PHASECHK.TRANS64.TRYWAIT P0, [R204+URZ+0xe0], R221 ;  /* 0x0000e0ddcc0065a7 */ /* 0x000ea200080011ff */
[----:B------:R-:W-:Y:S01]  /*7370*/  BSSY B1, `(.L_x_110) ;  /* 0x0000023000017945 */ /* 0x000fe20003800000 */
[----:B--2---:R-:W-:Y:S03]  /*7380*/  @P6 SEL R196, RZ, 0x1, !P0 ;  /* 0x00000001ffc46807 */ /* 0x004fe60004000000 */
[----:B------:R-:W-:Y:S05]  /*7390*/  @!P6 BRA `(.L_x_111) ;  /* 0x000000000080e947 */ /* 0x000fea0003800000 */
[----:B------:R-:W-:Y:S01]  /*73a0*/  ISETP.NE.AND P1, PT, R197, RZ, PT ;  /* 0x000000ffc500720c */ /* 0x000fe20003f25270 */
[----:B------:R-:W-:Y:S01]  /*73b0*/  BSSY B0, `(.L_x_112) ;  /* 0x000000a000007945 */ /* 0x000fe20003800000 */
[----:B------:R-:W-:Y:S11]  /*73c0*/  ISETP.NE.AND P0, PT, R196, RZ, PT ;  /* 0x000000ffc400720c */ /* 0x000ff60003f05270 */
[----:B------:R-:W-:Y:S04]  /*73d0*/  @P1 IMAD R0, R181, 0x2000, R186 ;  /* 0x00002000b5001824 */ /* 0x000fe800078e02ba */
[C---:B------:R-:W-:Y:S01]  /*73e0*/  @P1 IMAD.IADD R6, R0.reuse, 0x1, R199 ;  /* 0x0000000100061824 */ /* 0x040fe200078e02c7 */
[----:B------:R-:W-:Y:S03]  /*73f0*/  @P1 IADD3 R4, PT, PT, R0, R207, RZ ;  /* 0x000000cf00041210 */ /* 0x000fe60007ffe0ff */
[----:B------:R-:W-:Y:S01]  /*7400*/  @P1 IMAD.IADD R2, R205, 0x1, R6 ;  /* 0x00000001cd021824 */ /* 0x000fe200078e0206 */
[----:B------:R-:W-:Y:S06]  /*7410*/  @P0 BRA `(.L_x_113) ;  /* 0x00000000000c0947 */ /* 0x000fec0003800000 */
[----:B------:R-:W-:Y:S04]  /*7420*/  SHF.L.U32 R3, R180, 0x1f, RZ ;  /* 0x0000001fb4037819 */ /* 0x000fe800000006ff */
[----:B------:R-:W2:Y:S02]  /*7430*/  SYNCS.PHASECHK.TRANS64.TRYWAIT P0, [R204+URZ+0xe0], R3 ;  /* 0x0000e003cc0075a7 */ /* 0x000ea400080011ff */
[----:B--2---:R-:W-:Y:S05]  /*7440*/  @!P0 BRA `(.L_x_114) ;  /* 0x0000004c00bc8947 */ /* 0x004fea0003800000 */
.L_x_113:
[----:B------:R-:W-:Y:S05]  /*7450*/  BSYNC B0 ;  /* 0x0000000000007941 */ /* 0x000fea0003800000 */
.L_x_112:
[----:B------:R-:W-:Y:S01]  /*7460*/  ISETP.NE.AND P0, PT, R197, RZ, PT ;  /* 0x000000ffc500720c */ /* 0x000fe20003f05270 */
[----:B--2---:R-:W-:Y:S02]  /*7470*/  VIADD R204, R204, 0x100 ;  /* 0x00000100cccc7836 */ /* 0x004fe40000000000 */
[----:B------:R-:W-:Y:S02]  /*7480*/  IMAD.U32 R3, RZ, RZ, UR37 ;  /* 0x00000025ff037e24 */ /* 0x000fe4000f8e00ff */
[----:B------:R-:W-:Y:S03]  /*7490*/  VIADD R181, R181, 0x1 ;  /* 0x00000001b5b57836 */ /* 0x000fe60000000000 */
[----:B------:R-:W-:Y:S05]  /*74a0*/  PRMT R3, R3, 0x654, R204 ;  /* 0x0000065403037816 */ /* 0x000fea00000000cc */
[----:B------:R2:W3:Y:S04]  /*74b0*/  @P0 LDS.128 R148, [R0] ;  /* 0x0000000000940984 */ /* 0x0004e80000000c00 */
[----:B------:R2:W4:Y:S04]  /*74c0*/  @P0 LDS.128 R156, [R4+0x20] ;  /* 0x00002000049c0984 */ /* 0x0005280000000c00 */
        /* <DEDUP_REMOVED lines=9> */
[----:B------:R-:W-:Y:S01]  /*7560*/  SEL R181, R181, RZ, P0 ;  /* 0x000000ffb5b57207 */ /* 0x000fe20000000000 */
[----:B-----5:R5:W-:Y:S02]  /*7570*/  SYNCS.ARRIVE.TRANS64.RED.A1T0 RZ, [R3+URZ], RZ ;  /* 0x000000ff03ff79a7 */ /* 0x020be400081004ff */
[----:B-----5:R-:W-:Y:S04]  /*7580*/  SEL R3, RZ, 0x1, P0 ;  /* 0x00000001ff037807 */ /* 0x020fe80000000000 */
[----:B--234-:R-:W-:Y:S02]  /*7590*/  LOP3.LUT R180, R180, R3, RZ, 0x3c, !PT ;  /* 0x00000003b4b47212 */ /* 0x01cfe400078e3cff */
.L_x_111:
[----:B------:R-:W-:Y:S05]  /*75a0*/  BSYNC B1 ;  /* 0x0000000000017941 */ /* 0x000fea0003800000 */
.L_x_110:
[----:B------:R-:W-:Y:S01]  /*75b0*/  VIADD R0, R80, 0x40 ;  /* 0x0000004050007836 */ /* 0x000fe20000000000 */
[----:B------:R-:W-:Y:S04]  /*75c0*/  BSSY.RECONVERGENT B6, `(.L_x_115) ;  /* 0x0000015000067945 */ /* 0x000fe80003800200 */
[----:B------:R-:W-:Y:S04]  /*75d0*/  SHF.R.U32.HI R0, RZ, 0x15, R0 ;  /* 0x00000015ff007819 */ /* 0x000fe80000011600 */
[----:B------:R-:W-:Y:S11]  /*75e0*/  LOP3.LUT P0, RZ, R0, 0x3, R173, 0x48, !PT ;  /* 0x0000000300ff7812 */ /* 0x000ff600078048ad */
[----:B------:R-:W-:Y:S02]  /*75f0*/  @!UPT UIADD3 URZ, UPT, UPT, URZ, URZ, URZ ;  /* 0x000000fffffff290 */ /* 0x000fe4000fffe0ff */
[----:B------:R-:W-:Y:S05]  /*7600*/  @!P0 BRA `(.L_x_116) ;  /* 0x0000000000408947 */ /* 0x000fea0003800000 */
[----:B------:R-:W2:Y:S01]  /*7610*/  LDCU.64 UR8, c[0x4][0x78] ;  /* 0x01000f00ff0877ac */ /* 0x000ea20008000a00 */
[----:B------:R-:W-:Y:S01]  /*7620*/  MOV R3, 0x0 ;  /* 0x0000000000037802 */ /* 0x000fe20000000f00 */
[----:B------:R-:W-:Y:S02]  /*7630*/  HFMA2 R12, -RZ, RZ, 0, 5.9604644775390625e-08 ;  /* 0x00000001ff0c7431 */ /* 0x000fe400000001ff */
[----:B------:R-:W-:Y:S02]  /*7640*/  IMAD.MOV.U32 R8, RZ, RZ, 0x192 ;  /* 0x00000192ff087424 */ /* 0x000fe400078e00ff */
[----:B------:R-:W-:Y:S01]  /*7650*/  IMAD.MOV.U32 R13, RZ, RZ, RZ ;  /* 0x000000ffff0d7224 */ /* 0x000fe200078e00ff */
[----:B------:R-:W3:Y:S01]  /*7660*/  LDCU.64 UR6, c[0x4][0x80] ;  /* 0x01001000ff0677ac */ /* 0x000ee20008000a00 */
[----:B------:R-:W4:Y:S01]  /*7670*/  LDC.64 R2, c[0x4][R3] ;  /* 0x0100000003027b82 */ /* 0x000f220000000a00 */
[----:B------:R-:W5:Y:S01]  /*7680*/  LDCU.64 UR4, c[0x4][0x18] ;  /* 0x01000300ff0477ac */ /* 0x000f620008000a00 */
[----:B--2---:R-:W-:Y:S01]  /*7690*/  MOV R5, UR9 ;  /* 0x0000000900057c02 */ /* 0x004fe20008000f00 */
[----:B------:R-:W-:Y:S01]  /*76a0*/  IMAD.U32 R4, RZ, RZ, UR8 ;  /* 0x00000008ff047e24 */ /* 0x000fe2000f8e00ff */
[----:B---3--:R-:W-:Y:S01]  /*76b0*/  MOV R7, UR7 ;  /* 0x0000000700077c02 */ /* 0x008fe20008000f00 */
[----:B------:R-:W-:Y:S01]  /*76c0*/  IMAD.U32 R6, RZ, RZ, UR6 ;  /* 0x00000006ff067e24 */ /* 0x000fe2000f8e00ff */
[----:B-----5:R-:W-:Y:S01]  /*76d0*/  MOV R11, UR5 ;  /* 0x00000005000b7c02 */ /* 0x020fe20008000f00 */
[----:B------:R-:W-:Y:S02]  /*76e0*/  IMAD.U32 R10, RZ, RZ, UR4 ;  /* 0x00000004ff0a7e24 */ /* 0x000fe4000f8e00ff */
[----:B------:R-:W-:Y:S07]  /*76f0*/  LEPC R20, `(.L_x_116) ;  /* 0x000000001014794e */ /* 0x000fee0000000000 */
[----:B-1--4-:R-:W-:Y:S05]  /*7700*/  CALL.ABS.NOINC R2 ;  /* 0x0000000002007343 */ /* 0x012fea0003c00000 */
.L_x_116:
[----:B------:R-:W-:Y:S05]  /*7710*/  BSYNC.RECONVERGENT B6 ;  /* 0x0000000000067941 */ /* 0x000fea0003800200 */
.L_x_115:
[----:B------:R-:W-:Y:S01]  /*7720*/  F2FP.F16.E5M2.UNPACK_B R4, R149 ;  /* 0x00000095ff04723e */ /* 0x000fe200020004ff */
[----:B------:R-:W-:Y:S05]  /*7730*/  WARPSYNC.ALL ;  /* 0x0000000000007948 */ /* 0x000fea0003800000 */
[----:B------:R-:W-:Y:S01]  /*7740*/  R2UR UR4, R80 ;  /* 0x00000000500472ca */ /* 0x000fe200000e0000 */
[--C-:B------:R-:W-:Y:S01]  /*7750*/  HADD2.F32 R88, -RZ, R4.reuse.H0_H0 ;  /* 0x20000004ff587230 */ /* 0x100fe20000004100 */
[-C--:B------:R-:W-:Y:S01]  /*7760*/  F2FP.F16.E5M2.UNPACK_B R0, R148.reuse ;  /* 0x00000094ff00723e */ /* 0x080fe200020004ff */
[----:B------:R-:W-:Y:S01]  /*7770*/  HADD2.F32 R83, -RZ, R4.H1_H1 ;  /* 0x30000004ff537230 */ /* 0x000fe20000004100 */
[----:B------:R-:W-:Y:S01]  /*7780*/  F2FP.F16.E5M2.UNPACK_B R4, R151 ;  /* 0x00000097ff04723e */ /* 0x000fe200020004ff */
[----:B------:R-:W-:Y:S01]  /*7790*/  BSSY.RECONVERGENT B0, `(.L_x_117) ;  /* 0x0000116000007945 */ /* 0x000fe20003800200 */
[----:B------:R-:W-:Y:S01]  /*77a0*/  F2FP.F16.E5M2.UNPACK_B R3, R148.H1 ;  /* 0x00000094ff03723e */ /* 0x000fe200030004ff */
[--C-:B------:R-:W-:Y:S01]  /*77b0*/  HADD2.F32 R2, -RZ, R0.reuse.H0_H0 ;  /* 0x20000000ff027230 */ /* 0x100fe20000004100 */
[----:B-1----:R-:W-:Y:S01]  /*77c0*/  F2FP.F16.E5M2.UNPACK_B R135, R162 ;  /* 0x000000a2ff87723e */ /* 0x002fe200020004ff */
[----:B------:R-:W-:Y:S01]  /*77d0*/  HADD2.F32 R82, -RZ, R0.H1_H1 ;  /* 0x30000000ff527230 */ /* 0x000fe20000004100 */
[----:B------:R-:W-:Y:S01]  /*77e0*/  F2FP.F16.E5M2.UNPACK_B R0, R149.H1 ;  /* 0x00000095ff00723e */ /* 0x000fe200030004ff */
[--C-:B------:R-:W-:Y:S01]  /*77f0*/  HADD2.F32 R84, -RZ, R3.reuse.H0_H0 ;  /* 0x20000003ff547230 */ /* 0x100fe20000004100 */
[----:B------:R-:W-:Y:S01]  /*7800*/  F2FP.F16.E5M2.UNPACK_B R125, R159.H1 ;  /* 0x0000009fff7d723e */ /* 0x000fe200030004ff */
[----:B------:R-:W-:Y:S01]  /*7810*/  HADD2.F32 R86, -RZ, R3.H1_H1 ;  /* 0x30000003ff567230 */ /* 0x000fe20000004100 */
[-C--:B------:R-:W-:Y:S01]  /*7820*/  F2FP.F16.E5M2.UNPACK_B R3, R150.reuse ;  /* 0x00000096ff03723e */ /* 0x080fe200020004ff */
[--C-:B------:R-:W-:Y:S01]  /*7830*/  HADD2.F32 R90, -RZ, R0.reuse.H0_H0 ;  /* 0x20000000ff5a7230 */ /* 0x100fe20000004100 */
[----:B------:R-:W-:Y:S01]  /*7840*/  ISETP.NE.AND P0, PT, R189, RZ, PT ;  /* 0x000000ffbd00720c */ /* 0x000fe20003f05270 */
[----:B------:R-:W-:Y:S01]  /*7850*/  HADD2.F32 R85, -RZ, R0.H1_H1 ;  /* 0x30000000ff557230 */ /* 0x000fe20000004100 */
[----:B------:R-:W-:Y:S01]  /*7860*/  F2FP.F16.E5M2.UNPACK_B R0, R150.H1 ;  /* 0x00000096ff00723e */ /* 0x000fe200030004ff */
[--C-:B------:R-:W-:Y:S01]  /*7870*/  HADD2.F32 R92, -RZ, R3.reuse.H0_H0 ;  /* 0x20000003ff5c7230 */ /* 0x100fe20000004100 */
[----:B------:R-:W-:Y:S01]  /*7880*/  ISETP.NE.AND P6, PT, R198, RZ, PT ;  /* 0x000000ffc600720c */ /* 0x000fe20003fc5270 */
[----:B------:R-:W-:Y:S01]  /*7890*/  HADD2.F32 R87, -RZ, R3.H1_H1 ;  /* 0x30000003ff577230 */ /* 0x000fe20000004100 */
[----:B------:R-:W-:Y:S01]  /*78a0*/  F2FP.F16.E5M2.UNPACK_B R3, R151.H1 ;  /* 0x00000097ff03723e */ /* 0x000fe200030004ff */
[--C-:B------:R-:W-:Y:S02]  /*78b0*/  HADD2.F32 R94, -RZ, R0.reuse.H0_H0 ;  /* 0x20000000ff5e7230 */ /* 0x100fe40000004100 */
[----:B------:R-:W-:Y:S01]  /*78c0*/  HADD2.F32 R89, -RZ, R0.H1_H1 ;  /* 0x30000000ff597230 */ /* 0x000fe20000004100 */
[-C--:B------:R-:W-:Y:S01]  /*78d0*/  F2FP.F16.E5M2.UNPACK_B R0, R152.reuse ;  /* 0x00000098ff00723e */ /* 0x080fe200020004ff */
[--C-:B------:R-:W-:Y:S02]  /*78e0*/  HADD2.F32 R96, -RZ, R4.reuse.H0_H0 ;  /* 0x20000004ff607230 */ /* 0x100fe40000004100 */
[----:B------:R-:W-:Y:S01]  /*78f0*/  HADD2.F32 R91, -RZ, R4.H1_H1 ;  /* 0x30000004ff5b7230 */ /* 0x000fe20000004100 */
[-C--:B------:R-:W-:Y:S01]  /*7900*/  F2FP.F16.E5M2.UNPACK_B R4, R153.reuse ;  /* 0x00000099ff04723e */ /* 0x080fe200020004ff */
[--C-:B------:R-:W-:Y:S02]  /*7910*/  HADD2.F32 R100, -RZ, R0.reuse.H0_H0 ;  /* 0x20000000ff647230 */ /* 0x100fe40000004100 */
[----:B------:R-:W-:Y:S01]  /*7920*/  HADD2.F32 R95, -RZ, R0.H1_H1 ;  /* 0x30000000ff5f7230 */ /* 0x000fe20000004100 */
[----:B------:R-:W-:Y:S01]  /*7930*/  F2FP.F16.E5M2.UNPACK_B R0, R153.H1 ;  /* 0x00000099ff00723e */ /* 0x000fe200030004ff */
[--C-:B------:R-:W-:Y:S02]  /*7940*/  HADD2.F32 R98, -RZ, R3.reuse.H0_H0 ;  /* 0x20000003ff627230 */ /* 0x100fe40000004100 */
[----:B------:R-:W-:Y:S01]  /*7950*/  HADD2.F32 R93, -RZ, R3.H1_H1 ;  /* 0x30000003ff5d7230 */ /* 0x000fe20000004100 */
[----:B------:R-:W-:Y:S01]  /*7960*/  F2FP.F16.E5M2.UNPACK_B R3, R152.H1 ;  /* 0x00000098ff03723e */ /* 0x000fe200030004ff */
[--C-:B------:R-:W-:Y:S02]  /*7970*/  HADD2.F32 R106, -RZ, R0.reuse.H0_H0 ;  /* 0x20000000ff6a7230 */ /* 0x100fe40000004100 */
[----:B------:R-:W-:Y:S01]  /*7980*/  HADD2.F32 R101, -RZ, R0.H1_H1 ;  /* 0x30000000ff657230 */ /* 0x000fe20000004100 */
[-C--:B------:R-:W-:Y:S01]  /*7990*/  F2FP.F16.E5M2.UNPACK_B R0, R154.reuse.H1 ;  /* 0x0000009aff00723e */ /* 0x080fe200030004ff */
[--C-:B------:R-:W-:Y:S02]  /*79a0*/  HADD2.F32 R104, -RZ, R4.reuse.H0_H0 ;  /* 0x20000004ff687230 */ /* 0x100fe40000004100 */
[----:B------:R-:W-:Y:S01]  /*79b0*/  HADD2.F32 R99, -RZ, R4.H1_H1 ;  /* 0x30000004ff637230 */ /* 0x000fe20000004100 */
[----:B------:R-:W-:Y:S01]  /*79c0*/  F2FP.F16.E5M2.UNPACK_B R4, R155 ;  /* 0x0000009bff04723e */ /* 0x000fe200020004ff */
[--C-:B------:R-:W-:Y:S02]  /*79d0*/  HADD2.F32 R102, -RZ, R3.reuse.H0_H0 ;  /* 0x20000003ff667230 */ /* 0x100fe40000004100 */
[----:B------:R-:W-:Y:S01]  /*79e0*/  HADD2.F32 R97, -RZ, R3.H1_H1 ;  /* 0x30000003ff617230 */ /* 0x000fe20000004100 */
[----:B------:R-:W-:Y:S01]  /*79f0*/  F2FP.F16.E5M2.UNPACK_B R3, R154 ;  /* 0x0000009aff03723e */ /* 0x000fe200020004ff */
[--C-:B------:R-:W-:Y:S02]  /*7a00*/  HADD2.F32 R110, -RZ, R0.reuse.H0_H0 ;  /* 0x20000000ff6e7230 */ /* 0x100fe40000004100 */
[----:B------:R-:W-:Y:S01]  /*7a10*/  HADD2.F32 R105, -RZ, R0.H1_H1 ;  /* 0x30000000ff697230 */ /* 0x000fe20000004100 */
[-C--:B------:R-:W-:Y:S01]  /*7a20*/  F2FP.F16.E5M2.UNPACK_B R0, R156.reuse ;  /* 0x0000009cff00723e */ /* 0x080fe200020004ff */
[--C-:B------:R-:W-:Y:S02]  /*7a30*/  HADD2.F32 R112, -RZ, R4.reuse.H0_H0 ;  /* 0x20000004ff707230 */ /* 0x100fe40000004100 */
[----:B------:R-:W-:Y:S01]  /*7a40*/  HADD2.F32 R107, -RZ, R4.H1_H1 ;  /* 0x30000004ff6b7230 */ /* 0x000fe20000004100 */
[----:B------:R-:W-:Y:S01]  /*7a50*/  F2FP.F16.E5M2.UNPACK_B R4, R157 ;  /* 0x0000009dff04723e */ /* 0x000fe200020004ff */
[--C-:B------:R-:W-:Y:S02]  /*7a60*/  HADD2.F32 R108, -RZ, R3.reuse.H0_H0 ;  /* 0x20000003ff6c7230 */ /* 0x100fe40000004100 */
[----:B------:R-:W-:Y:S01]  /*7a70*/  HADD2.F32 R103, -RZ, R3.H1_H1 ;  /* 0x30000003ff677230 */ /* 0x000fe20000004100 */
[----:B------:R-:W-:Y:S01]  /*7a80*/  F2FP.F16.E5M2.UNPACK_B R3, R155.H1 ;  /* 0x0000009bff03723e */ /* 0x000fe200030004ff */
[--C-:B------:R-:W-:Y:S02]  /*7a90*/  HADD2.F32 R116, -RZ, R0.reuse.H0_H0 ;  /* 0x20000000ff747230 */ /* 0x100fe40000004100 */
[----:B------:R-:W-:Y:S01]  /*7aa0*/  HADD2.F32 R111, -RZ, R0.H1_H1 ;  /* 0x30000000ff6f7230 */ /* 0x000fe20000004100 */
[----:B------:R-:W-:Y:S01]  /*7ab0*/  F2FP.F16.E5M2.UNPACK_B R0, R156.H1 ;  /* 0x0000009cff00723e */ /* 0x000fe200030004ff */
[--C-:B------:R-:W-:Y:S02]  /*7ac0*/  HADD2.F32 R120, -RZ, R4.reuse.H0_H0 ;  /* 0x20000004ff787230 */ /* 0x100fe40000004100 */
[----:B------:R-:W-:Y:S02]  /*7ad0*/  HADD2.F32 R115, -RZ, R4.H1_H1 ;  /* 0x30000004ff737230 */ /* 0x000fe40000004100 */
[--C-:B------:R-:W-:Y:S01]  /*7ae0*/  HADD2.F32 R114, -RZ, R3.reuse.H0_H0 ;  /* 0x20000003ff727230 */ /* 0x100fe20000004100 */
[----:B------:R-:W1:Y:S01]  /*7af0*/  LDTM.x64 R4, tmem[UR4+0x40] ;  /* 0x00004004000479ee */ /* 0x000e620008340000 */
[----:B------:R-:W-:Y:S01]  /*7b00*/  HADD2.F32 R109, -RZ, R3.H1_H1 ;  /* 0x30000003ff6d7230 */ /* 0x000fe20000004100 */
[----:B------:R-:W-:Y:S01]  /*7b10*/  F2FP.F16.E5M2.UNPACK_B R3, R157.H1 ;  /* 0x0000009dff03723e */ /* 0x000fe200030004ff */
        /* <DEDUP_REMOVED lines=14> */
[----:B------:R-:W-:Y:S01]  /*7c00*/  F2FP.F16.E5M2.UNPACK_B R0, R160.H1 ;  /* 0x000000a0ff00723e */ /* 0x000fe200030004ff */
[--C-:B------:R-:W-:Y:S02]  /*7c10*/  HADD2.F32 R132, -RZ, R3.reuse.H0_H0 ;  /* 0x20000003ff847230 */ /* 0x100fe40000004100 */
[C---:B-1----:R-:W-:Y:S01]  /*7c20*/  FMUL R7, R78.reuse, R7 ;  /* 0x000000074e077220 */ /* 0x042fe20000400000 */
        /* <DEDUP_REMOVED lines=10> */
[C---:B------:R-:W-:Y:S01]  /*7cd0*/  FMUL R0, R78.reuse, R4 ;  /* 0x000000044e007220 */ /* 0x040fe20000400000 */
[--C-:B------:R-:W-:Y:S01]  /*7ce0*/  HADD2.F32 R140, -RZ, R135.reuse.H0_H0 ;  /* 0x20000087ff8c7230 */ /* 0x100fe20000004100 */
[----:B------:R-:W-:Y:S01]  /*7cf0*/  F2FP.F16.E5M2.UNPACK_B R4, R163 ;  /* 0x000000a3ff04723e */ /* 0x000fe200020004ff */
[----:B------:R-:W-:Y:S02]  /*7d00*/  HADD2.F32 R135, -RZ, R135.H1_H1 ;  /* 0x30000087ff877230 */ /* 0x000fe40000004100 */
[C---:B------:R-:W-:Y:S01]  /*7d10*/  FFMA R0, R81.reuse, R2, R0 ;  /* 0x0000000251007223 */ /* 0x040fe20000000000 */
[C---:B------:R-:W-:Y:S01]  /*7d20*/  FMUL R2, R78.reuse, R5 ;  /* 0x000000054e027220 */ /* 0x040fe20000400000 */
[--C-:B------:R-:W-:Y:S01]  /*7d30*/  HADD2.F32 R142, -RZ, R3.reuse.H0_H0 ;  /* 0x20000003ff8e7230 */ /* 0x100fe20000004100 */
[----:B------:R-:W-:Y:S01]  /*7d40*/  F2FP.F16.E5M2.UNPACK_B R5, R163.H1 ;  /* 0x000000a3ff05723e */ /* 0x000fe200030004ff */
[----:B------:R-:W-:Y:S02]  /*7d50*/  HADD2.F32 R137, -RZ, R3.H1_H1 ;  /* 0x30000003ff897230 */ /* 0x000fe40000004100 */
[C---:B------:R-:W-:Y:S01]  /*7d60*/  FFMA R2, R81.reuse, R82, R2 ;  /* 0x0000005251027223 */ /* 0x040fe20000000002 */
[--C-:B------:R-:W-:Y:S02]  /*7d70*/  HADD2.F32 R82, -RZ, R4.reuse.H0_H0 ;  /* 0x20000004ff527230 */ /* 0x100fe40000004100 */
[C---:B------:R-:W-:Y:S01]  /*7d80*/  FMUL R3, R78.reuse, R6 ;  /* 0x000000064e037220 */ /* 0x040fe20000400000 */
[----:B------:R-:W-:Y:S02]  /*7d90*/  HADD2.F32 R139, -RZ, R4.H1_H1 ;  /* 0x30000004ff8b7230 */ /* 0x000fe40000004100 */
[C---:B------:R-:W-:Y:S01]  /*7da0*/  FMUL R4, R78.reuse, R9 ;  /* 0x000000094e047220 */ /* 0x040fe20000400000 */
[--C-:B------:R-:W-:Y:S02]  /*7db0*/  HADD2.F32 R141, -RZ, R5.reuse.H1_H1 ;  /* 0x30000005ff8d7230 */ /* 0x100fe40000004100 */
[C---:B------:R-:W-:Y:S01]  /*7dc0*/  FFMA R3, R81.reuse, R84, R3 ;  /* 0x0000005451037223 */ /* 0x040fe20000000003 */
[----:B------:R-:W-:Y:S01]  /*7dd0*/  FFMA R7, R81, R86, R7 ;  /* 0x0000005651077223 */ /* 0x000fe20000000007 */
[----:B------:R-:W-:Y:S02]  /*7de0*/  HADD2.F32 R84, -RZ, R5.H0_H0 ;  /* 0x20000005ff547230 */ /* 0x000fe40000004100 */
[C---:B------:R-:W-:Y:S01]  /*7df0*/  FMUL R5, R78.reuse, R10 ;  /* 0x0000000a4e057220 */ /* 0x040fe20000400000 */
[C---:B------:R-:W-:Y:S01]  /*7e00*/  FMUL R6, R78.reuse, R11 ;  /* 0x0000000b4e067220 */ /* 0x040fe20000400000 */
[C---:B------:R-:W-:Y:S01]  /*7e10*/  FMUL R11, R78.reuse, R16 ;  /* 0x000000104e0b7220 */ /* 0x040fe20000400000 */
[----:B------:R-:W-:Y:S01]  /*7e20*/  F2FP.SATFINITE.E5M2.F32.PACK_AB_MERGE_C R143, R7, R3, RZ ;  /* 0x00000003078f723e */ /* 0x000fe200048060ff */
[C---:B------:R-:W-:Y:S01]  /*7e30*/  FMUL R3, R78.reuse, R8 ;  /* 0x000000084e037220 */ /* 0x040fe20000400000 */
[C---:B------:R-:W-:Y:S01]  /*7e40*/  FMUL R7, R78.reuse, R12 ;  /* 0x0000000c4e077220 */ /* 0x040fe20000400000 */
[C---:B------:R-:W-:Y:S01]  /*7e50*/  FMUL R8, R78.reuse, R13 ;  /* 0x0000000d4e087220 */ /* 0x040fe20000400000 */
[C---:B------:R-:W-:Y:S01]  /*7e60*/  FMUL R12, R78.reuse, R17 ;  /* 0x000000114e0c7220 */ /* 0x040fe20000400000 */
[C---:B------:R-:W-:Y:S01]  /*7e70*/  FFMA R3, R81.reuse, R88, R3 ;  /* 0x0000005851037223 */ /* 0x040fe20000000003 */
[C---:B------:R-:W-:Y:S01]  /*7e80*/  FFMA R4, R81.reuse, R83, R4 ;  /* 0x0000005351047223 */ /* 0x040fe20000000004 */
[C---:B------:R-:W-:Y:S01]  /*7e90*/  FFMA R5, R81.reuse, R90, R5 ;  /* 0x0000005a51057223 */ /* 0x040fe20000000005 */
[C---:B------:R-:W-:Y:S01]  /*7ea0*/  FFMA R6, R81.reuse, R85, R6 ;  /* 0x0000005551067223 */ /* 0x040fe20000000006 */
[C---:B------:R-:W-:Y:S01]  /*7eb0*/  FFMA R7, R81.reuse, R92, R7 ;  /* 0x0000005c51077223 */ /* 0x040fe20000000007 */
[C---:B------:R-:W-:Y:S01]  /*7ec0*/  FFMA R8, R81.reuse, R87, R8 ;  /* 0x0000005751087223 */ /* 0x040fe20000000008 */
[C---:B------:R-:W-:Y:S01]  /*7ed0*/  FMUL R16, R78.reuse, R21 ;  /* 0x000000154e107220 */ /* 0x040fe20000400000 */
[----:B------:R-:W-:Y:S01]  /*7ee0*/  FMUL R9, R78, R14 ;  /* 0x0000000e4e097220 */ /* 0x000fe20000400000 */
[----:B------:R-:W-:Y:S01]  /*7ef0*/  F2FP.SATFINITE.E5M2.F32.PACK_AB_MERGE_C R5, R6, R5, RZ ;  /* 0x000000050605723e */ /* 0x000fe200048060ff */
[C---:B------:R-:W-:Y:S01]  /*7f00*/  FMUL R10, R78.reuse, R15 ;  /* 0x0000000f4e0a7220 */ /* 0x040fe20000400000 */
[C---:B------:R-:W-:Y:S01]  /*7f10*/  FMUL R15, R78.reuse, R20 ;  /* 0x000000144e0f7220 */ /* 0x040fe20000400000 */
[C---:B------:R-:W-:Y:S01]  /*7f20*/  FFMA R9, R81.reuse, R94, R9 ;  /* 0x0000005e51097223 */ /* 0x040fe20000000009 */
[C---:B------:R-:W-:Y:S01]  /*7f30*/  FMUL R20, R78.reuse, R25 ;  /* 0x000000194e147220 */ /* 0x040fe20000400000 */
[C---:B------:R-:W-:Y:S01]  /*7f40*/  FFMA R10, R81.reuse, R89, R10 ;  /* 0x00000059510a7223 */ /* 0x040fe2000000000a */
[C---:B------:R-:W-:Y:S01]  /*7f50*/  FFMA R11, R81.reuse, R96, R11 ;  /* 0x00000060510b7223 */ /* 0x040fe2000000000b */
[C---:B------:R-:W-:Y:S01]  /*7f60*/  FFMA R12, R81.reuse, R91, R12 ;  /* 0x0000005b510c7223 */ /* 0x040fe2000000000c */
[C---:B------:R-:W-:Y:S01]  /*7f70*/  FMUL R13, R78.reuse, R18 ;  /* 0x000000124e0d7220 */ /* 0x040fe20000400000 */
[----:B------:R-:W-:Y:S01]  /*7f80*/  FMUL R14, R78, R19 ;  /* 0x000000134e0e7220 */ /* 0x000fe20000400000 */
[----:B------:R-:W-:Y:S01]  /*7f90*/  F2FP.SATFINITE.E5M2.F32.PACK_AB_MERGE_C R9, R10, R9, RZ ;  /* 0x000000090a09723e */ /* 0x000fe200048060ff */
[C---:B------:R-:W-:Y:S01]  /*7fa0*/  FMUL R19, R78.reuse, R24 ;  /* 0x000000184e137220 */ /* 0x040fe20000400000 */
        /* <DEDUP_REMOVED lines=17> */
[----:B------:R-:W-:Y:S01]  /*80c0*/  FMUL R27, R78, R32 ;  /* 0x000000204e1b7220 */ /* 0x000fe20000400000 */
[C---:B------:R-:W-:Y:S01]  /*80d0*/  FFMA R21, R81.reuse, R106, R21 ;  /* 0x0000006a51157223 */ /* 0x040fe20000000015 */
[C---:B------:R-:W-:Y:S01]  /*80e0*/  FFMA R22, R81.reuse, R101, R22 ;  /* 0x0000006551167223 */ /* 0x040fe20000000016 */
[----:B------:R-:W-:Y:S01]  /*80f0*/  F2FP.SATFINITE.E5M2.F32.PACK_AB_MERGE_C R16, R16, R15, R17 ;  /* 0x0000000f1010723e */ /* 0x000fe20004806011 */
[C---:B------:R-:W-:Y:S01]  /*8100*/  FFMA R23, R81.reuse, R108, R23 ;  /* 0x0000006c51177223 */ /* 0x040fe20000000017 */
[C---:B------:R-:W-:Y:S01]  /*8110*/  FFMA R24, R81.reuse, R103, R24 ;  /* 0x0000006751187223 */ /* 0x040fe20000000018 */
[----:B------:R-:W-:Y:S01]  /*8120*/  FMUL R32, R78, R37 ;  /* 0x000000254e207220 */ /* 0x000fe20000400000 */
[----:B------:R-:W-:Y:S01]  /*8130*/  F2FP.SATFINITE.E5M2.F32.PACK_AB_MERGE_C R21, R22, R21, RZ ;  /* 0x000000151615723e */ /* 0x000fe200048060ff */
[C---:B------:R-:W-:Y:S01]  /*8140*/  FMUL R25, R78.reuse, R30 ;  /* 0x0000001e4e197220 */ /* 0x040fe20000400000 */
[C---:B------:R-:W-:Y:S01]  /*8150*/  FMUL R26, R78.reuse, R31 ;  /* 0x0000001f4e1a7220 */ /* 0x040fe20000400000 */
[----:B------:R-:W-:Y:S01]  /*8160*/  FMUL R31, R78, R36 ;  /* 0x000000244e1f7220 */ /* 0x000fe20000400000 */
[----:B------:R-:W-:Y:S01]  /*8170*/  F2FP.SATFINITE.E5M2.F32.PACK_AB_MERGE_C R17, R20, R19, R21 ;  /* 0x000000131411723e */ /* 0x000fe20004806015 */
        /* <DEDUP_REMOVED lines=8> */
[----:B------:R-:W-:Y:S01]  /*8200*/  FMUL R35, R78, R40 ;  /* 0x000000284e237220 */ /* 0x000fe20000400000 */
[C---:B------:R-:W-:Y:S01]  /*8210*/  FFMA R29, R81.reuse, R114, R29 ;  /* 0x00000072511d7223 */ /* 0x040fe2000000001d */
[----:B------:R-:W-:Y:S01]  /*8220*/  F2FP.SATFINITE.E5M2.F32.PACK_AB_MERGE_C R18, R24, R23, R18 ;  /* 0x000000171812723e */ /* 0x000fe20004806012 */
        /* <DEDUP_REMOVED lines=22> */
[C---:B------:R-:W-:Y:S01]  /*8390*/  FMUL R41, R78.reuse, R46 ;  /* 0x0000002e4e297220 */ /* 0x040fe20000400000 */
[C---:B------:R-:W-:Y:S01]  /*83a0*/  FMUL R42, R78.reuse, R47 ;  /* 0x0000002f4e2a7220 */ /* 0x040fe20000400000 */
[C---:B------:R-:W-:Y:S01]  /*83b0*/  FFMA R40, R81.reuse, R119, R40 ;  /* 0x0000007751287223 */ /* 0x040fe20000000028 */
[--C-:B------:R-:W-:Y:S02]  /*83c0*/  HADD2.F32 R130, -RZ, R125.reuse.H0_H0 ;  /* 0x2000007dff827230 */ /* 0x100fe40000004100 */
[C---:B------:R-:W-:Y:S01]  /*83d0*/  FFMA R41, R81.reuse, R126, R41 ;  /* 0x0000007e51297223 */ /* 0x040fe20000000029 */
[----:B------:R-:W-:Y:S02]  /*83e0*/  HADD2.F32 R125, -RZ, R125.H1_H1 ;  /* 0x3000007dff7d7230 */ /* 0x000fe40000004100 */
[C---:B------:R-:W-:Y:S01]  /*83f0*/  FMUL R45, R78.reuse, R50 ;  /* 0x000000324e2d7220 */ /* 0x040fe20000400000 */
[C---:B------:R-:W-:Y:S01]  /*8400*/  FFMA R42, R81.reuse, R121, R42 ;  /* 0x00000079512a7223 */ /* 0x040fe2000000002a */
[C---:B------:R-:W-:Y:S01]  /*8410*/  FMUL R46, R78.reuse, R51 ;  /* 0x000000334e2e7220 */ /* 0x040fe20000400000 */
[C---:B------:R-:W-:Y:S01]  /*8420*/  FFMA R43, R81.reuse, R128, R43 ;  /* 0x00000080512b7223 */ /* 0x040fe2000000002b */
[C---:B------:R-:W-:Y:S01]  /*8430*/  FMUL R47, R78.reuse, R52 ;  /* 0x000000344e2f7220 */ /* 0x040fe20000400000 */
        /* <DEDUP_REMOVED lines=10> */
[C---:B------:R-:W-:Y:S01]  /*84e0*/  FFMA R45, R81.reuse, R130, R45 ;  /* 0x00000082512d7223 */ /* 0x040fe2000000002d */
[C---:B------:R-:W-:Y:S01]  /*84f0*/  FMUL R59, R78.reuse, R64 ;  /* 0x000000404e3b7220 */ /* 0x040fe20000400000 */
[C---:B------:R-:W-:Y:S01]  /*8500*/  FMUL R60, R78.reuse, R65 ;  /* 0x000000414e3c7220 */ /* 0x040fe20000400000 */
[C---:B------:R-:W-:Y:S01]  /*8510*/  FMUL R61, R78.reuse, R66 ;  /* 0x000000424e3d7220 */ /* 0x040fe20000400000 */
[----:B------:R-:W-:Y:S01]  /*8520*/  FMUL R62, R78, R67 ;  /* 0x000000434e3e7220 */ /* 0x000fe20000400000 */
[C---:B------:R-:W-:Y:S01]  /*8530*/  FFMA R46, R81.reuse, R125, R46 ;  /* 0x0000007d512e7223 */ /* 0x040fe2000000002e */
[----:B------:R-:W-:Y:S01]  /*8540*/  F2FP.SATFINITE.E5M2.F32.PACK_AB_MERGE_C R64, R2, R0, R143 ;  /* 0x000000000240723e */ /* 0x000fe2000480608f */
[C---:B------:R-:W-:Y:S01]  /*8550*/  FFMA R47, R81.reuse, R132, R47 ;  /* 0x00000084512f7223 */ /* 0x040fe2000000002f */
[----:B------:R-:W-:Y:S01]  /*8560*/  F2FP.SATFINITE.E5M2.F32.PACK_AB_MERGE_C R65, R4, R3, R5 ;  /* 0x000000030441723e */ /* 0x000fe20004806005 */
[C---:B------:R-:W-:Y:S01]  /*8570*/  FFMA R48, R81.reuse, R127, R48 ;  /* 0x0000007f51307223 */ /* 0x040fe20000000030 */
[----:B------:R-:W-:Y:S01]  /*8580*/  F2FP.SATFINITE.E5M2.F32.PACK_AB_MERGE_C R66, R8, R7, R9 ;  /* 0x000000070842723e */ /* 0x000fe20004806009 */
[C---:B------:R-:W-:Y:S01]  /*8590*/  FFMA R49, R81.reuse, R134, R49 ;  /* 0x0000008651317223 */ /* 0x040fe20000000031 */
[----:B------:R-:W-:Y:S01]  /*85a0*/  F2FP.SATFINITE.E5M2.F32.PACK_AB_MERGE_C R67, R12, R11, R13 ;  /* 0x0000000b0c43723e */ /* 0x000fe2000480600d */
[----:B------:R-:W-:Y:S01]  /*85b0*/  FMUL R53, R78, R58 ;  /* 0x0000003a4e357220 */ /* 0x000fe20000400000 */
[C---:B------:R-:W-:Y:S01]  /*85c0*/  FFMA R50, R81.reuse, R129, R50 ;  /* 0x0000008151327223 */ /* 0x040fe20000000032 */
[C---:B------:R-:W-:Y:S01]  /*85d0*/  FFMA R51, R81.reuse, R136, R51 ;  /* 0x0000008851337223 */ /* 0x040fe20000000033 */
[C---:B------:R-:W-:Y:S01]  /*85e0*/  FFMA R52, R81.reuse, R131, R52 ;  /* 0x0000008351347223 */ /* 0x040fe20000000034 */
[----:B------:R1:W-:Y:S01]  /*85f0*/  STS.128 [R172+UR49+0xa200], R64 ;  /* 0x00a20040ac007988 */ /* 0x0003e20008000c31 */
[C---:B------:R-:W-:Y:S01]  /*8600*/  FFMA R53, R81.reuse, R138, R53 ;  /* 0x0000008a51357223 */ /* 0x040fe20000000035 */
[----:B------:R-:W-:Y:S01]  /*8610*/  F2FP.SATFINITE.E5M2.F32.PACK_AB_MERGE_C R37, R38, R37, RZ ;  /* 0x000000252625723e */ /* 0x000fe200048060ff */
[C---:B------:R-:W-:Y:S01]  /*8620*/  FFMA R54, R81.reuse, R133, R54 ;  /* 0x0000008551367223 */ /* 0x040fe20000000036 */
[----:B------:R-:W-:Y:S01]  /*8630*/  FMUL R58, R78, R63 ;  /* 0x0000003f4e3a7220 */ /* 0x000fe20000400000 */
[C---:B------:R-:W-:Y:S01]  /*8640*/  FFMA R55, R81.reuse, R140, R55 ;  /* 0x0000008c51377223 */ /* 0x040fe20000000037 */
[C---:B------:R-:W-:Y:S01]  /*8650*/  FFMA R56, R81.reuse, R135, R56 ;  /* 0x0000008751387223 */ /* 0x040fe20000000038 */
[C---:B------:R-:W-:Y:S01]  /*8660*/  FFMA R57, R81.reuse, R142, R57 ;  /* 0x0000008e51397223 */ /* 0x040fe20000000039 */
[----:B------:R1:W-:Y:S01]  /*8670*/  STS.128 [R192+0xa010], R16 ;  /* 0x00a01010c0007388 */ /* 0x0003e20000000c00 */
[----:B------:R-:W-:Y:S01]  /*8680*/  F2FP.SATFINITE.E5M2.F32.PACK_AB_MERGE_C R33, R36, R35, R37 ;  /* 0x000000232421723e */ /* 0x000fe20004806025 */
[C---:B------:R-:W-:Y:S01]  /*8690*/  FFMA R58, R81.reuse, R137, R58 ;  /* 0x00000089513a7223 */ /* 0x040fe2000000003a */
[----:B------:R-:W-:Y:S01]  /*86a0*/  F2FP.SATFINITE.E5M2.F32.PACK_AB_MERGE_C R34, R42, R41, RZ ;  /* 0x000000292a22723e */ /* 0x000fe200048060ff */
[C---:B------:R-:W-:Y:S01]  /*86b0*/  FFMA R59, R81.reuse, R82, R59 ;  /* 0x00000052513b7223 */ /* 0x040fe2000000003b */
[----:B------:R-:W-:Y:S01]  /*86c0*/  F2FP.SATFINITE.E5M2.F32.PACK_AB_MERGE_C R35, R46, R45, RZ ;  /* 0x0000002d2e23723e */ /* 0x000fe200048060ff */
        /* <DEDUP_REMOVED lines=25> */
[----:B------:R-:W-:Y:S02]  /*8860*/  UIADD3 UR8, UP0, UPT, UR52, 0x680, URZ ;  /* 0x0000068034087890 */ /* 0x000fe4000ff1e0ff */
[----:B------:R-:W-:Y:S02]  /*8870*/  UIADD3 UR5, UPT, UPT, UR41, 0x40, URZ ;  /* 0x0000004029057890 */ /* 0x000fe4000fffe0ff */
[----:B------:R-:W-:Y:S02]  /*8880*/  UIADD3 UR4, UPT, UPT, UR49, 0xa200, URZ ;  /* 0x0000a20031047890 */ /* 0x000fe4000fffe0ff */
[----:B------:R-:W-:Y:S01]  /*8890*/  UIADD3.X UR9, UPT, UPT, URZ, UR53, URZ, UP0, !UPT ;  /* 0x00000035ff097290 */ /* 0x000fe200087fe4ff */
[----:B------:R-:W-:Y:S01]  /*88a0*/  UMOV UR6, UR42 ;  /* 0x0000002a00067c82 */ /* 0x000fe20008000000 */
[----:B------:R-:W-:Y:S07]  /*88b0*/  UMOV UR7, UR36 ;  /* 0x0000002400077c82 */ /* 0x000fee0008000000 */
[----:B------:R2:W-:Y:S01]  /*88c0*/  UTMASTG.3D [UR4], [UR8] ;  /* 0x00000004080073b5 */ /* 0x0005e20008010000 */
[----:B------:R0:W-:Y:S01]  /*88d0*/  UTMACMDFLUSH ;  /* 0x00000000000079b7 */ /* 0x0001e20000000000 */
[----:B--2---:R-:W-:Y:S04]  /*88e0*/  DEPBAR.LE SB0, 0x1 ;  /* 0x000080400000791a */ /* 0x004fe80000000000 */
.L_x_118:
[----:B------:R-:W-:Y:S05]  /*88f0*/  BSYNC.RECONVERGENT B0 ;  /* 0x0000000000007941 */ /* 0x000fea0003800200 */
.L_x_117:
        /* <DEDUP_REMOVED lines=16> */
.L_x_122:
[----:B------:R-:W-:Y:S05]  /*8a00*/  BSYNC B0 ;  /* 0x0000000000007941 */ /* 0x000fea0003800000 */
.L_x_121:
        /* <DEDUP_REMOVED lines=20> */
.L_x_120:
[----:B------:R-:W-:Y:S05]  /*8b50*/  BSYNC B1 ;  /* 0x0000000000017941 */ /* 0x000fea0003800000 */
.L_x_119:
[----:B--2---:R-:W-:Y:S01]  /*8b60*/  VIADD R0, R80, 0x80 ;  /* 0x0000008050007836 */ /* 0x004fe20000000000 */
        /* <DEDUP_REMOVED lines=10> */
[----:B------:R-:W5:Y:S01]  /*8c10*/  LDCU.64 UR6, c[0x4][0x80] ;  /* 0x01001000ff0677ac */ /* 0x000f620008000a00 */
[----:B------:R-:W1:Y:S01]  /*8c20*/  LDC.64 R2, c[0x4][R3] ;  /* 0x0100000003027b82 */ /* 0x000e620000000a00 */
[----:B------:R-:W3:Y:S01]  /*8c30*/  LDCU.64 UR4, c[0x4][0x18] ;  /* 0x01000300ff0477ac */ /* 0x000ee20008000a00 */
[----:B--2---:R-:W-:Y:S01]  /*8c40*/  MOV R5, UR9 ;  /* 0x0000000900057c02 */ /* 0x004fe20008000f00 */
[----:B------:R-:W-:Y:S01]  /*8c50*/  IMAD.U32 R4, RZ, RZ, UR8 ;  /* 0x00000008ff047e24 */ /* 0x000fe2000f8e00ff */
[----:B-----5:R-:W-:Y:S01]  /*8c60*/  MOV R7, UR7 ;  /* 0x0000000700077c02 */ /* 0x020fe20008000f00 */
[----:B------:R-:W-:Y:S01]  /*8c70*/  IMAD.U32 R6, RZ, RZ, UR6 ;  /* 0x00000006ff067e24 */ /* 0x000fe2000f8e00ff */
[----:B---3--:R-:W-:Y:S01]  /*8c80*/  MOV R11, UR5 ;  /* 0x00000005000b7c02 */ /* 0x008fe20008000f00 */
[----:B------:R-:W-:Y:S02]  /*8c90*/  IMAD.U32 R10, RZ, RZ, UR4 ;  /* 0x00000004ff0a7e24 */ /* 0x000fe4000f8e00ff */
[----:B------:R-:W-:Y:S07]  /*8ca0*/  LEPC R20, `(.L_x_125) ;  /* 0x000000001014794e */ /* 0x000fee0000000000 */
[----:B-1--4-:R-:W-:Y:S05]  /*8cb0*/  CALL.ABS.NOINC R2 ;  /* 0x0000000002007343 */ /* 0x012fea0003c00000 */
.L_x_125:
[----:B------:R-:W-:Y:S05]  /*8cc0*/  BSYNC.RECONVERGENT B6 ;  /* 0x0000000000067941 */ /* 0x000fea0003800200 */
.L_x_124:
[----:B---3--:R-:W-:Y:S01]  /*8cd0*/  F2FP.F16.E5M2.UNPACK_B R4, R149 ;  /* 0x00000095ff04723e */ /* 0x008fe200020004ff */
        /* <DEDUP_REMOVED lines=13> */
[----:B----4-:R-:W-:Y:S01]  /*8db0*/  F2FP.F16.E5M2.UNPACK_B R125, R159.H1 ;  /* 0x0000009fff7d723e */ /* 0x010fe200030004ff */
        /* <DEDUP_REMOVED lines=262> */
[----:B------:R-:W-:Y:S02]  /*9e20*/  UIADD3 UR8, UP0, UPT, UR52, 0x680, URZ ;  /* 0x0000068034087890 */ /* 0x000fe4000ff1e0ff */
[----:B------:R-:W-:Y:S02]  /*9e30*/  UIADD3 UR5, UPT, UPT, UR41, 0x80, URZ ;  /* 0x0000008029057890 */ /* 0x000fe4000fffe0ff */
[----:B------:R-:W-:Y:S01]  /*9e40*/  MOV R188, UR10 ;  /* 0x0000000a00bc7c02 */ /* 0x000fe20008000f00 */
[----:B------:R-:W-:Y:S01]  /*9e50*/  UIADD3.X UR9, UPT, UPT, URZ, UR53, URZ, UP0, !UPT ;  /* 0x00000035ff097290 */ /* 0x000fe200087fe4ff */
[----:B------:R-:W-:Y:S02]  /*9e60*/  UMOV UR6, UR42 ;  /* 0x0000002a00067c82 */ /* 0x000fe40008000000 */
[----:B------:R-:W-:Y:S01]  /*9e70*/  R2UR UR4, R188 ;  /* 0x00000000bc0472ca */ /* 0x000fe200000e0000 */
[----:B------:R-:W-:Y:S11]  /*9e80*/  UMOV UR7, UR36 ;  /* 0x0000002400077c82 */ /* 0x000ff60008000000 */
[----:B------:R-:W-:Y:S01]  /*9e90*/  @!UPT UIADD3 URZ, UPT, UPT, URZ, URZ, URZ ;  /* 0x000000fffffff290 */ /* 0x000fe2000fffe0ff */
[----:B------:R2:W-:Y:S01]  /*9ea0*/  UTMASTG.3D [UR4], [UR8] ;  /* 0x00000004080073b5 */ /* 0x0005e20008010000 */
[----:B------:R0:W-:Y:S01]  /*9eb0*/  UTMACMDFLUSH ;  /* 0x00000000000079b7 */ /* 0x0001e20000000000 */
[----:B--2---:R-:W-:Y:S04]  /*9ec0*/  DEPBAR.LE SB0, 0x1 ;  /* 0x000080400000791a */ /* 0x004fe80000000000 */
.L_x_127:
[----:B------:R-:W-:Y:S05]  /*9ed0*/  BSYNC.RECONVERGENT B0 ;  /* 0x0000000000007941 */ /* 0x000fea0003800200 */
.L_x_126:
        /* <DEDUP_REMOVED lines=16> */
.L_x_131:
[----:B------:R-:W-:Y:S05]  /*9fe0*/  BSYNC B0 ;  /* 0x0000000000007941 */ /* 0x000fea0003800000 */
.L_x_130:
        /* <DEDUP_REMOVED lines=20> */
.L_x_129:
[----:B------:R-:W-:Y:S05]  /*a130*/  BSYNC B1 ;  /* 0x0000000000017941 */ /* 0x000fea0003800000 */
.L_x_128:
[----:B--2---:R-:W-:Y:S05]  /*a140*/  VIADD R0, R80, 0xc0 ;  /* 0x000000c050007836 */ /* 0x004fea0000000000 */
        /* <DEDUP_REMOVED lines=20> */
.L_x_133:
[----:B------:R-:W-:Y:S01]  /*a290*/  ISETP.NE.AND P0, PT, R189, RZ, PT ;  /* 0x000000ffbd00720c */ /* 0x000fe20003f05270 */
[----:B------:R-:W-:Y:S05]  /*a2a0*/  WARPSYNC.ALL ;  /* 0x0000000000007948 */ /* 0x000fea0003800000 */
[----:B------:R-:W-:Y:S01]  /*a2b0*/  R2UR UR4, R80 ;  /* 0x00000000500472ca */ /* 0x000fe200000e0000 */
[----:B------:R-:W-:Y:S01]  /*a2c0*/  BSSY.RECONVERGENT B0, `(.L_x_134) ;  /* 0x000011d000007945 */ /* 0x000fe20003800200 */
[----:B---3--:R-:W-:Y:S02]  /*a2d0*/  F2FP.F16.E5M2.UNPACK_B R11, R149 ;  /* 0x00000095ff0b723e */ /* 0x008fe400020004ff */
[----:B------:R-:W-:Y:S02]  /*a2e0*/  F2FP.F16.E5M2.UNPACK_B R10, R150 ;  /* 0x00000096ff0a723e */ /* 0x000fe400020004ff */
[----:B------:R-:W-:Y:S01]  /*a2f0*/  F2FP.F16.E5M2.UNPACK_B R9, R151 ;  /* 0x00000097ff09723e */ /* 0x000fe200020004ff */
[--C-:B------:R-:W-:Y:S01]  /*a300*/  HADD2.F32 R83, -RZ, R11.reuse.H0_H0 ;  /* 0x2000000bff537230 */ /* 0x100fe20000004100 */
[----:B----4-:R-:W-:Y:S01]  /*a310*/  F2FP.F16.E5M2.UNPACK_B R8, R152 ;  /* 0x00000098ff08723e */ /* 0x010fe200020004ff */
[----:B------:R-:W-:Y:S01]  /*a320*/  HADD2.F32 R84, -RZ, R11.H1_H1 ;  /* 0x3000000bff547230 */ /* 0x000fe20000004100 */
[----:B------:R-:W-:Y:S01]  /*a330*/  F2FP.F16.E5M2.UNPACK_B R7, R153 ;  /* 0x00000099ff07723e */ /* 0x000fe200020004ff */
[--C-:B------:R-:W-:Y:S01]  /*a340*/  HADD2.F32 R87, -RZ, R10.reuse.H0_H0 ;  /* 0x2000000aff577230 */ /* 0x100fe20000004100 */
[----:B------:R-:W-:Y:S01]  /*a350*/  F2FP.F16.E5M2.UNPACK_B R6, R154 ;  /* 0x0000009aff06723e */ /* 0x000fe200020004ff */
[----:B------:R-:W-:Y:S01]  /*a360*/  HADD2.F32 R88, -RZ, R10.H1_H1 ;  /* 0x3000000aff587230 */ /* 0x000fe20000004100 */
[----:B------:R-:W-:Y:S01]  /*a370*/  F2FP.F16.E5M2.UNPACK_B R5, R155 ;  /* 0x0000009bff05723e */ /* 0x000fe200020004ff */
[--C-:B------:R-:W-:Y:S01]  /*a380*/  HADD2.F32 R91, -RZ, R9.reuse.H0_H0 ;  /* 0x20000009ff5b7230 */ /* 0x100fe20000004100 */
[----:B-1----:R-:W-:Y:S01]  /*a390*/  F2FP.F16.E5M2.UNPACK_B R4, R156 ;  /* 0x0000009cff04723e */ /* 0x002fe200020004ff */
[----:B------:R-:W-:Y:S01]  /*a3a0*/  HADD2.F32 R92, -RZ, R9.H1_H1 ;  /* 0x30000009ff5c7230 */ /* 0x000fe20000004100 */
[-C--:B------:R-:W-:Y:S01]  /*a3b0*/  F2FP.F16.E5M2.UNPACK_B R2, R148.reuse ;  /* 0x00000094ff02723e */ /* 0x080fe200020004ff */
[--C-:B------:R-:W-:Y:S01]  /*a3c0*/  HADD2.F32 R95, -RZ, R8.reuse.H0_H0 ;  /* 0x20000008ff5f7230 */ /* 0x100fe20000004100 */
[----:B------:R-:W-:Y:S01]  /*a3d0*/  F2FP.F16.E5M2.UNPACK_B R148, R148.H1 ;  /* 0x00000094ff94723e */ /* 0x000fe200030004ff */
[----:B------:R-:W-:Y:S01]  /*a3e0*/  HADD2.F32 R97, -RZ, R8.H1_H1 ;  /* 0x30000008ff617230 */ /* 0x000fe20000004100 */
[----:B------:R-:W-:Y:S01]  /*a3f0*/  F2FP.F16.E5M2.UNPACK_B R149, R149.H1 ;  /* 0x00000095ff95723e */ /* 0x000fe200030004ff */
[--C-:B------:R-:W-:Y:S01]  /*a400*/  HADD2.F32 R98, -RZ, R7.reuse.H0_H0 ;  /* 0x20000007ff627230 */ /* 0x100fe20000004100 */
[----:B------:R-:W-:Y:S01]  /*a410*/  F2FP.F16.E5M2.UNPACK_B R150, R150.H1 ;  /* 0x00000096ff96723e */ /* 0x000fe200030004ff */
[----:B------:R-:W-:Y:S01]  /*a420*/  HADD2.F32 R101, -RZ, R7.H1_H1 ;  /* 0x30000007ff657230 */ /* 0x000fe20000004100 */
[----:B------:R-:W-:Y:S01]  /*a430*/  F2FP.F16.E5M2.UNPACK_B R151, R151.H1 ;  /* 0x00000097ff97723e */ /* 0x000fe200030004ff */
[--C-:B------:R-:W-:Y:S01]  /*a440*/  HADD2.F32 R102, -RZ, R6.reuse.H0_H0 ;  /* 0x20000006ff667230 */ /* 0x100fe20000004100 */
[----:B------:R-:W-:Y:S01]  /*a450*/  F2FP.F16.E5M2.UNPACK_B R138, R163 ;  /* 0x000000a3ff8a723e */ /* 0x000fe200020004ff */
[----:B------:R-:W-:Y:S01]  /*a460*/  HADD2.F32 R105, -RZ, R6.H1_H1 ;  /* 0x30000006ff697230 */ /* 0x000fe20000004100 */
[----:B------:R-:W-:Y:S01]  /*a470*/  R2UR UR5, R193 ;  /* 0x00000000c10572ca */ /* 0x000fe200000e0000 */
[--C-:B------:R-:W-:Y:S01]  /*a480*/  HADD2.F32 R106, -RZ, R5.reuse.H0_H0 ;  /* 0x20000005ff6a7230 */ /* 0x100fe20000004100 */
[----:B------:R-:W-:Y:S01]  /*a490*/  F2FP.F16.E5M2.UNPACK_B R116, R157 ;  /* 0x0000009dff74723e */ /* 0x000fe200020004ff */
[----:B------:R-:W-:Y:S01]  /*a4a0*/  HADD2.F32 R109, -RZ, R5.H1_H1 ;  /* 0x30000005ff6d7230 */ /* 0x000fe20000004100 */
[----:B------:R-:W-:Y:S01]  /*a4b0*/  F2FP.F16.E5M2.UNPACK_B R120, R158 ;  /* 0x0000009eff78723e */ /* 0x000fe200020004ff */
[--C-:B------:R-:W-:Y:S01]  /*a4c0*/  HADD2.F32 R110, -RZ, R4.reuse.H0_H0 ;  /* 0x20000004ff6e7230 */ /* 0x100fe20000004100 */
[----:B------:R-:W-:Y:S01]  /*a4d0*/  F2FP.F16.E5M2.UNPACK_B R124, R159 ;  /* 0x0000009fff7c723e */ /* 0x000fe200020004ff */
[----:B------:R-:W-:Y:S01]  /*a4e0*/  HADD2.F32 R113, -RZ, R4.H1_H1 ;  /* 0x30000004ff717230 */ /* 0x000fe20000004100 */
[----:B------:R-:W-:Y:S01]  /*a4f0*/  F2FP.F16.E5M2.UNPACK_B R128, R160 ;  /* 0x000000a0ff80723e */ /* 0x000fe200020004ff */
[----:B------:R-:W1:Y:S01]  /*a500*/  LDTM.x64 R4, tmem[UR4+0xc0] ;  /* 0x0000c004000479ee */ /* 0x000e620008340000 */
[--C-:B------:R-:W-:Y:S01]  /*a510*/  HADD2.F32 R0, -RZ, R2.reuse.H0_H0 ;  /* 0x20000002ff007230 */ /* 0x100fe20000004100 */
[----:B------:R-:W-:Y:S01]  /*a520*/  NOP ;  /* 0x0000000000007918 */ /* 0x000fe20000000000 */
[----:B------:R-:W-:Y:S01]  /*a530*/  HADD2.F32 R2, -RZ, R2.H1_H1 ;  /* 0x30000002ff027230 */ /* 0x000fe20000004100 */
[----:B------:R-:W-:Y:S01]  /*a540*/  UIADD3 UR5, UPT, UPT, UR5, 0x160, URZ ;  /* 0x0000016005057890 */ /* 0x000fe2000fffe0ff */
[--C-:B------:R-:W-:Y:S01]  /*a550*/  HADD2.F32 R86, -RZ, R149.reuse.H1_H1 ;  /* 0x30000095ff567230 */ /* 0x100fe20000004100 */
[----:B------:R-:W-:Y:S01]  /*a560*/  F2FP.F16.E5M2.UNPACK_B R132, R161 ;  /* 0x000000a1ff84723e */ /* 0x000fe200020004ff */
[--C-:B------:R-:W-:Y:S01]  /*a570*/  HADD2.F32 R114, -RZ, R116.reuse.H0_H0 ;  /* 0x20000074ff727230 */ /* 0x100fe20000004100 */
[----:B------:R-:W-:Y:S01]  /*a580*/  UPRMT UR5, UR37, 0x654, UR5 ;  /* 0x0000065425057896 */ /* 0x000fe20008000005 */
[----:B------:R-:W-:Y:S01]  /*a590*/  HADD2.F32 R117, -RZ, R116.H1_H1 ;  /* 0x30000074ff757230 */ /* 0x000fe20000004100 */
[----:B------:R-:W-:Y:S01]  /*a5a0*/  F2FP.F16.E5M2.UNPACK_B R136, R162 ;  /* 0x000000a2ff88723e */ /* 0x000fe200020004ff */
[--C-:B------:R-:W-:Y:S01]  /*a5b0*/  HADD2.F32 R118, -RZ, R120.reuse.H0_H0 ;  /* 0x20000078ff767230 */ /* 0x100fe20000004100 */
[----:B------:R-:W-:Y:S01]  /*a5c0*/  F2FP.F16.E5M2.UNPACK_B R152, R152.H1 ;  /* 0x00000098ff98723e */ /* 0x000fe200030004ff */
[----:B------:R-:W-:Y:S01]  /*a5d0*/  HADD2.F32 R121, -RZ, R120.H1_H1 ;  /* 0x30000078ff797230 */ /* 0x000fe20000004100 */
[----:B------:R-:W-:Y:S01]  /*a5e0*/  F2FP.F16.E5M2.UNPACK_B R153, R153.H1 ;  /* 0x00000099ff99723e */ /* 0x000fe200030004ff */
[--C-:B------:R-:W-:Y:S01]  /*a5f0*/  HADD2.F32 R122, -RZ, R124.reuse.H0_H0 ;  /* 0x2000007cff7a7230 */ /* 0x100fe20000004100 */
[----:B------:R-:W-:Y:S01]  /*a600*/  F2FP.F16.E5M2.UNPACK_B R154, R154.H1 ;  /* 0x0000009aff9a723e */ /* 0x000fe200030004ff */
[----:B-1----:R-:W-:Y:S01]  /*a610*/  SYNCS.ARRIVE.TRANS64.RED.A1T0 RZ, [UR5], RZ ;  /* 0x000000ffffff79a7 */ /* 0x002fe20008100405 */
[----:B------:R-:W-:Y:S01]  /*a620*/  HADD2.F32 R125, -RZ, R124.H1_H1 ;  /* 0x3000007cff7d7230 */ /* 0x000fe20000004100 */
[----:B------:R-:W-:Y:S01]  /*a630*/  F2FP.F16.E5M2.UNPACK_B R155, R155.H1 ;  /* 0x0000009bff9b723e */ /* 0x000fe200030004ff */
[--C-:B------:R-:W-:Y:S01]  /*a640*/  HADD2.F32 R126, -RZ, R128.reuse.H0_H0 ;  /* 0x20000080ff7e7230 */ /* 0x100fe20000004100 */
[----:B------:R-:W-:Y:S01]  /*a650*/  F2FP.F16.E5M2.UNPACK_B R156, R156.H1 ;  /* 0x0000009cff9c723e */ /* 0x000fe200030004ff */
[----:B------:R-:W-:Y:S01]  /*a660*/  HADD2.F32 R129, -RZ, R128.H1_H1 ;  /* 0x30000080ff817230 */ /* 0x000fe20000004100 */
[----:B------:R-:W-:Y:S01]  /*a670*/  F2FP.F16.E5M2.UNPACK_B R157, R157.H1 ;  /* 0x0000009dff9d723e */ /* 0x000fe200030004ff */
[C---:B------:R-:W-:Y:S01]  /*a680*/  FMUL R4, R78.reuse, R4 ;  /* 0x000000044e047220 */ /* 0x040fe20000400000 */
[C---:B------:R-:W-:Y:S01]  /*a690*/  FMUL R5, R78.reuse, R5 ;  /* 0x000000054e057220 */ /* 0x040fe20000400000 */
[----:B------:R-:W-:Y:S02]  /*a6a0*/  HADD2.F32 R3, -RZ, R148.H0_H0 ;  /* 0x20000094ff037230 */ /* 0x000fe40000004100 */
        /* <DEDUP_REMOVED lines=11> */
[----:B------:R-:W-:Y:S02]  /*a760*/  HADD2.F32 R130, -RZ, R132.H0_H0 ;  /* 0x20000084ff827230 */ /* 0x000fe40000004100 */
[C---:B------:R-:W-:Y:S01]  /*a770*/  FMUL R6, R78.reuse, R6 ;  /* 0x000000064e067220 */ /* 0x040fe20000400000 */
[----:B------:R-:W-:Y:S02]  /*a780*/  HADD2.F32 R82, -RZ, R148.H1_H1 ;  /* 0x30000094ff527230 */ /* 0x000fe40000004100 */
[C---:B------:R-:W-:Y:S01]  /*a790*/  FMUL R7, R78.reuse, R7 ;  /* 0x000000074e077220 */ /* 0x040fe20000400000 */
[----:B------:R-:W-:Y:S02]  /*a7a0*/  HADD2.F32 R85, -RZ, R149.H0_H0 ;  /* 0x20000095ff557230 */ /* 0x000fe40000004100 */
[C---:B------:R-:W-:Y:S01]  /*a7b0*/  FFMA R6, R81.reuse, R3, R6 ;  /* 0x0000000351067223 */ /* 0x040fe20000000006 */
[----:B------:R-:W-:Y:S02]  /*a7c0*/  HADD2.F32 R133, -RZ, R132.H1_H1 ;  /* 0x30000084ff857230 */ /* 0x000fe40000004100 */
[C---:B------:R-:W-:Y:S01]  /*a7d0*/  FFMA R7, R81.reuse, R82, R7 ;  /* 0x0000005251077223 */ /* 0x040fe20000000007 */
[C---:B------:R-:W-:Y:S01]  /*a7e0*/  FFMA R8, R81.reuse, R83, R8 ;  /* 0x0000005351087223 */ /* 0x040fe20000000008 */
[C---:B------:R-:W-:Y:S01]  /*a7f0*/  FFMA R9, R81.reuse, R84, R9 ;  /* 0x0000005451097223 */ /* 0x040fe20000000009 */
[--C-:B------:R-:W-:Y:S02]  /*a800*/  HADD2.F32 R82, -RZ, R138.reuse.H0_H0 ;  /* 0x2000008aff527230 */ /* 0x100fe40000004100 */
[C---:B------:R-:W-:Y:S01]  /*a810*/  FMUL R10, R78.reuse, R10 ;  /* 0x0000000a4e0a7220 */ /* 0x040fe20000400000 */
[----:B------:R-:W-:Y:S02]  /*a820*/  HADD2.F32 R83, -RZ, R138.H1_H1 ;  /* 0x3000008aff537230 */ /* 0x000fe40000004100 */
[C---:B------:R-:W-:Y:S01]  /*a830*/  FMUL R11, R78.reuse, R11 ;  /* 0x0000000b4e0b7220 */ /* 0x040fe20000400000 */
[----:B------:R-:W-:Y:S02]  /*a840*/  HADD2.F32 R89, -RZ, R150.H0_H0 ;  /* 0x20000096ff597230 */ /* 0x000fe40000004100 */
[C---:B------:R-:W-:Y:S01]  /*a850*/  FFMA R10, R81.reuse, R85, R10 ;  /* 0x00000055510a7223 */ /* 0x040fe2000000000a */
[--C-:B------:R-:W-:Y:S02]  /*a860*/  HADD2.F32 R134, -RZ, R136.reuse.H0_H0 ;  /* 0x20000088ff867230 */ /* 0x100fe40000004100 */
[C---:B------:R-:W-:Y:S01]  /*a870*/  FFMA R11, R81.reuse, R86, R11 ;  /* 0x00000056510b7223 */ /* 0x040fe2000000000b */
[C---:B------:R-:W-:Y:S01]  /*a880*/  FFMA R12, R81.reuse, R87, R12 ;  /* 0x00000057510c7223 */ /* 0x040fe2000000000c */
[----:B------:R-:W-:Y:S01]  /*a890*/  FFMA R13, R81, R88, R13 ;  /* 0x00000058510d7223 */ /* 0x000fe2000000000d */
[----:B------:R-:W-:Y:S01]  /*a8a0*/  F2FP.SATFINITE.E5M2.F32.PACK_AB_MERGE_C R86, R7, R6, RZ ;  /* 0x000000060756723e */ /* 0x000fe200048060ff */
[C---:B------:R-:W-:Y:S01]  /*a8b0*/  FMUL R7, R78.reuse, R24 ;  /* 0x000000184e077220 */ /* 0x040fe20000400000 */
[----:B------:R-:W-:Y:S01]  /*a8c0*/  F2FP.SATFINITE.E5M2.F32.PACK_AB_MERGE_C R138, R11, R10, RZ ;  /* 0x0000000a0b8a723e */ /* 0x000fe200048060ff */
[C---:B------:R-:W-:Y:S01]  /*a8d0*/  FMUL R10, R78.reuse, R25 ;  /* 0x000000194e0a7220 */ /* 0x040fe20000400000 */
[C---:B------:R-:W-:Y:S01]  /*a8e0*/  FMUL R25, R78.reuse, R32 ;  /* 0x000000204e197220 */ /* 0x040fe20000400000 */
[----:B------:R-:W-:Y:S02]  /*a8f0*/  HADD2.F32 R137, -RZ, R136.H1_H1 ;  /* 0x30000088ff897230 */ /* 0x000fe40000004100 */
[C---:B------:R-:W-:Y:S01]  /*a900*/  FMUL R14, R78.reuse, R14 ;  /* 0x0000000e4e0e7220 */ /* 0x040fe20000400000 */
[----:B------:R-:W-:Y:S02]  /*a910*/  HADD2.F32 R90, -RZ, R150.H1_H1 ;  /* 0x30000096ff5a7230 */ /* 0x000fe40000004100 */
[C---:B------:R-:W-:Y:S01]  /*a920*/  FMUL R15, R78.reuse, R15 ;  /* 0x0000000f4e0f7220 */ /* 0x040fe20000400000 */
[--C-:B------:R-:W-:Y:S02]  /*a930*/  HADD2.F32 R93, -RZ, R151.reuse.H0_H0 ;  /* 0x20000097ff5d7230 */ /* 0x100fe40000004100 */
[C---:B------:R-:W-:Y:S01]  /*a940*/  FFMA R14, R81.reuse, R89, R14 ;  /* 0x00000059510e7223 */ /* 0x040fe2000000000e */
[----:B------:R-:W-:Y:S02]  /*a950*/  HADD2.F32 R94, -RZ, R151.H1_H1 ;  /* 0x30000097ff5e7230 */ /* 0x000fe40000004100 */
[C---:B------:R-:W-:Y:S01]  /*a960*/  FFMA R15, R81.reuse, R90, R15 ;  /* 0x0000005a510f7223 */ /* 0x040fe2000000000f */
[C---:B------:R-:W-:Y:S01]  /*a970*/  FFMA R16, R81.reuse, R91, R16 ;  /* 0x0000005b51107223 */ /* 0x040fe20000000010 */
[----:B------:R-:W-:Y:S01]  /*a980*/  FFMA R17, R81, R92, R17 ;  /* 0x0000005c51117223 */ /* 0x000fe20000000011 */
[C---:B------:R-:W-:Y:S01]  /*a990*/  FMUL R18, R78.reuse, R18 ;  /* 0x000000124e127220 */ /* 0x040fe20000400000 */
[C---:B------:R-:W-:Y:S01]  /*a9a0*/  FMUL R19, R78.reuse, R19 ;  /* 0x000000134e137220 */ /* 0x040fe20000400000 */
[--C-:B------:R-:W-:Y:S01]  /*a9b0*/  HADD2.F32 R96, -RZ, R152.reuse.H0_H0 ;  /* 0x20000098ff607230 */ /* 0x100fe20000004100 */
[----:B------:R-:W-:Y:S01]  /*a9c0*/  F2FP.SATFINITE.E5M2.F32.PACK_AB_MERGE_C R14, R15, R14, RZ ;  /* 0x0000000e0f0e723e */ /* 0x000fe200048060ff */
[C---:B------:R-:W-:Y:S01]  /*a9d0*/  FFMA R18, R81.reuse, R93, R18 ;  /* 0x0000005d51127223 */ /* 0x040fe20000000012 */
[C---:B------:R-:W-:Y:S01]  /*a9e0*/  FFMA R19, R81.reuse, R94, R19 ;  /* 0x0000005e51137223 */ /* 0x040fe20000000013 */
[C---:B------:R-:W-:Y:S01]  /*a9f0*/  FFMA R0, R81.reuse, R95, R0 ;  /* 0x0000005f51007223 */ /* 0x040fe20000000000 */
[----:B------:R-:W-:Y:S01]  /*aa00*/  FFMA R2, R81, R97, R2 ;  /* 0x0000006151027223 */ /* 0x000fe20000000002 */
[----:B------:R-:W-:Y:S02]  /*aa10*/  HADD2.F32 R99, -RZ, R152.H1_H1 ;  /* 0x30000098ff637230 */ /* 0x000fe40000004100 */
[C---:B------:R-:W-:Y:S01]  /*aa20*/  FMUL R3, R78.reuse, R22 ;  /* 0x000000164e037220 */ /* 0x040fe20000400000 */
[----:B------:R-:W-:Y:S01]  /*aa30*/  F2FP.SATFINITE.E5M2.F32.PACK_AB_MERGE_C R18, R19, R18, RZ ;  /* 0x000000121312723e */ /* 0x000fe200048060ff */
[C---:B------:R-:W-:Y:S01]  /*aa40*/  FMUL R22, R78.reuse, R29 ;  /* 0x0000001d4e167220 */ /* 0x040fe20000400000 */
[C---:B------:R-:W-:Y:S01]  /*aa50*/  FMUL R29, R78.reuse, R36 ;  /* 0x000000244e1d7220 */ /* 0x040fe20000400000 */
[C---:B------:R-:W-:Y:S01]  /*aa60*/  FFMA R3, R81.reuse, R96, R3 ;  /* 0x0000006051037223 */ /* 0x040fe20000000003 */
[C---:B------:R-:W-:Y:S01]  /*aa70*/  FMUL R6, R78.reuse, R23 ;  /* 0x000000174e067220 */ /* 0x040fe20000400000 */
[--C-:B------:R-:W-:Y:S02]  /*aa80*/  HADD2.F32 R100, -RZ, R153.reuse.H0_H0 ;  /* 0x20000099ff647230 */ /* 0x100fe40000004100 */
[C---:B------:R-:W-:Y:S01]  /*aa90*/  FMUL R11, R78.reuse, R26 ;  /* 0x0000001a4e0b7220 */ /* 0x040fe20000400000 */
[----:B------:R-:W-:Y:S02]  /*aaa0*/  HADD2.F32 R103, -RZ, R153.H1_H1 ;  /* 0x30000099ff677230 */ /* 0x000fe40000004100 */
[C---:B------:R-:W-:Y:S01]  /*aab0*/  FFMA R6, R81.reuse, R99, R6 ;  /* 0x0000006351067223 */ /* 0x040fe20000000006 */
[C---:B------:R-:W-:Y:S01]  /*aac0*/  FFMA R7, R81.reuse, R98, R7 ;  /* 0x0000006251077223 */ /* 0x040fe20000000007 */
[C---:B------:R-:W-:Y:S01]  /*aad0*/  FFMA R10, R81.reuse, R101, R10 ;  /* 0x00000065510a7223 */ /* 0x040fe2000000000a */
[C---:B------:R-:W-:Y:S01]  /*aae0*/  FFMA R11, R81.reuse, R100, R11 ;  /* 0x00000064510b7223 */ /* 0x040fe2000000000b */
[----:B------:R-:W-:Y:S01]  /*aaf0*/  FMUL R26, R78, R33 ;  /* 0x000000214e1a7220 */ /* 0x000fe20000400000 */
[----:B------:R-:W-:Y:S01]  /*ab00*/  F2FP.SATFINITE.E5M2.F32.PACK_AB_MERGE_C R3, R6, R3, RZ ;  /* 0x000000030603723e */ /* 0x000fe200048060ff */
[C---:B------:R-:W-:Y:S01]  /*ab10*/  FMUL R33, R78.reuse, R40 ;  /* 0x000000284e217220 */ /* 0x040fe20000400000 */
        /* <DEDUP_REMOVED lines=8> */
[C---:B------:R-:W-:Y:S01]  /*aba0*/  FMUL R30, R78.reuse, R37 ;  /* 0x000000254e1e7220 */ /* 0x040fe20000400000 */
[C---:B------:R-:W-:Y:S01]  /*abb0*/  FMUL R37, R78.reuse, R44 ;  /* 0x0000002c4e257220 */ /* 0x040fe20000400000 */
[C---:B------:R-:W-:Y:S01]  /*abc0*/  FMUL R24, R78.reuse, R31 ;  /* 0x0000001f4e187220 */ /* 0x040fe20000400000 */
[----:B------:R-:W-:Y:S01]  /*abd0*/  F2FP.F16.E5M2.UNPACK_B R158, R158.H1 ;  /* 0x0000009eff9e723e */ /* 0x000fe200030004ff */
[--C-:B------:R-:W-:Y:S02]  /*abe0*/  HADD2.F32 R108, -RZ, R155.reuse.H0_H0 ;  /* 0x2000009bff6c7230 */ /* 0x100fe40000004100 */
[----:B------:R-:W-:Y:S01]  /*abf0*/  FMUL R27, R78, R34 ;  /* 0x000000224e1b7220 */ /* 0x000fe20000400000 */
[----:B------:R-:W-:Y:S02]  /*ac00*/  HADD2.F32 R111, -RZ, R155.H1_H1 ;  /* 0x3000009bff6f7230 */ /* 0x000fe40000004100 */
[C---:B------:R-:W-:Y:S01]  /*ac10*/  FFMA R24, R81.reuse, R107, R24 ;  /* 0x0000006b51187223 */ /* 0x040fe20000000018 */
[----:B------:R-:W-:Y:S01]  /*ac20*/  F2FP.F16.E5M2.UNPACK_B R159, R159.H1 ;  /* 0x0000009fff9f723e */ /* 0x000fe200030004ff */
[C---:B------:R-:W-:Y:S01]  /*ac30*/  FFMA R25, R81.reuse, R106, R25 ;  /* 0x0000006a51197223 */ /* 0x040fe20000000019 */
[C---:B------:R-:W-:Y:S01]  /*ac40*/  FFMA R26, R81.reuse, R109, R26 ;  /* 0x0000006d511a7223 */ /* 0x040fe2000000001a */
[----:B------:R-:W-:Y:S01]  /*ac50*/  F2FP.F16.E5M2.UNPACK_B R160, R160.H1 ;  /* 0x000000a0ffa0723e */ /* 0x000fe200030004ff */
[C---:B------:R-:W-:Y:S01]  /*ac60*/  FFMA R27, R81.reuse, R108, R27 ;  /* 0x0000006c511b7223 */ /* 0x040fe2000000001b */
[----:B------:R-:W-:Y:S01]  /*ac70*/  F2FP.SATFINITE.E5M2.F32.PACK_AB_MERGE_C R6, R24, R23, RZ ;  /* 0x000000171806723e */ /* 0x000fe200048060ff */
[C---:B------:R-:W-:Y:S01]  /*ac80*/  FMUL R34, R78.reuse, R41 ;  /* 0x000000294e227220 */ /* 0x040fe20000400000 */
[C---:B------:R-:W-:Y:S01]  /*ac90*/  FMUL R41, R78.reuse, R48 ;  /* 0x000000304e297220 */ /* 0x040fe20000400000 */
[----:B------:R-:W-:Y:S01]  /*aca0*/  FMUL R28, R78, R35 ;  /* 0x000000234e1c7220 */ /* 0x000fe20000400000 */
[----:B------:R-:W-:Y:S01]  /*acb0*/  F2FP.F16.E5M2.UNPACK_B R161, R161.H1 ;  /* 0x000000a1ffa1723e */ /* 0x000fe200030004ff */
[--C-:B------:R-:W-:Y:S01]  /*acc0*/  HADD2.F32 R112, -RZ, R156.reuse.H0_H0 ;  /* 0x2000009cff707230 */ /* 0x100fe20000004100 */
[----:B------:R-:W-:Y:S01]  /*acd0*/  F2FP.SATFINITE.E5M2.F32.PACK_AB_MERGE_C R6, R22, R21, R6 ;  /* 0x000000151606723e */ /* 0x000fe20004806006 */
[C---:B------:R-:W-:Y:S01]  /*ace0*/  FFMA R28, R81.reuse, R111, R28 ;  /* 0x0000006f511c7223 */ /* 0x040fe2000000001c */
[C---:B------:R-:W-:Y:S01]  /*acf0*/  FFMA R29, R81.reuse, R110, R29 ;  /* 0x0000006e511d7223 */ /* 0x040fe2000000001d */
[C---:B------:R-:W-:Y:S01]  /*ad00*/  FFMA R30, R81.reuse, R113, R30 ;  /* 0x00000071511e7223 */ /* 0x040fe2000000001e */
[----:B------:R-:W-:Y:S02]  /*ad10*/  HADD2.F32 R115, -RZ, R156.H1_H1 ;  /* 0x3000009cff737230 */ /* 0x000fe40000004100 */
[C---:B------:R-:W-:Y:S01]  /*ad20*/  FMUL R31, R78.reuse, R38 ;  /* 0x000000264e1f7220 */ /* 0x040fe20000400000 */
[----:B------:R-:W-:Y:S01]  /*ad30*/  F2FP.F16.E5M2.UNPACK_B R162, R162.H1 ;  /* 0x000000a2ffa2723e */ /* 0x000fe200030004ff */
[C---:B------:R-:W-:Y:S01]  /*ad40*/  FMUL R38, R78.reuse, R45 ;  /* 0x0000002d4e267220 */ /* 0x040fe20000400000 */
[C---:B------:R-:W-:Y:S01]  /*ad50*/  FMUL R45, R78.reuse, R52 ;  /* 0x000000344e2d7220 */ /* 0x040fe20000400000 */
[----:B------:R-:W-:Y:S01]  /*ad60*/  F2FP.F16.E5M2.UNPACK_B R163, R163.H1 ;  /* 0x000000a3ffa3723e */ /* 0x000fe200030004ff */
[----:B------:R-:W-:Y:S01]  /*ad70*/  FFMA R31, R81, R112, R31 ;  /* 0x00000070511f7223 */ /* 0x000fe2000000001f */
[----:B------:R-:W-:Y:S01]  /*ad80*/  FMUL R52, R78, R59 ;  /* 0x0000003b4e347220 */ /* 0x000fe20000400000 */
[----:B------:R-:W-:Y:S01]  /*ad90*/  IADD3 R76, PT, PT, R76, 0x1, RZ ;  /* 0x000000014c4c7810 */ /* 0x000fe20007ffe0ff */
[C---:B------:R-:W-:Y:S01]  /*ada0*/  FMUL R59, R78.reuse, R66 ;  /* 0x000000424e3b7220 */ /* 0x040fe20000400000 */
[----:B------:R-:W-:Y:S01]  /*adb0*/  F2FP.SATFINITE.E5M2.F32.PACK_AB_MERGE_C R66, R13, R12, R14 ;  /* 0x0000000c0d42723e */ /* 0x000fe2000480600e */
[C---:B------:R-:W-:Y:S01]  /*adc0*/  FMUL R32, R78.reuse, R39 ;  /* 0x000000274e207220 */ /* 0x040fe20000400000 */
[--C-:B------:R-:W-:Y:S02]  /*add0*/  HADD2.F32 R116, -RZ, R157.reuse.H0_H0 ;  /* 0x2000009dff747230 */ /* 0x100fe40000004100 */
[C---:B------:R-:W-:Y:S01]  /*ade0*/  FMUL R35, R78.reuse, R42 ;  /* 0x0000002a4e237220 */ /* 0x040fe20000400000 */
[----:B------:R-:W-:Y:S02]  /*adf0*/  HADD2.F32 R119, -RZ, R157.H1_H1 ;  /* 0x3000009dff777230 */ /* 0x000fe40000004100 */
[C---:B------:R-:W-:Y:S01]  /*ae00*/  FFMA R32, R81.reuse, R115, R32 ;  /* 0x0000007351207223 */ /* 0x040fe20000000020 */
[----:B------:R-:W-:Y:S01]  /*ae10*/  FMUL R36, R78, R43 ;  /* 0x0000002b4e247220 */ /* 0x000fe20000400000 */
[C---:B------:R-:W-:Y:S01]  /*ae20*/  FFMA R33, R81.reuse, R114, R33 ;  /* 0x0000007251217223 */ /* 0x040fe20000000021 */
[C---:B------:R-:W-:Y:S01]  /*ae30*/  FFMA R34, R81.reuse, R117, R34 ;  /* 0x0000007551227223 */ /* 0x040fe20000000022 */
[--C-:B------:R-:W-:Y:S01]  /*ae40*/  HADD2.F32 R120, -RZ, R158.reuse.H0_H0 ;  /* 0x2000009eff787230 */ /* 0x100fe20000004100 */
[----:B------:R-:W-:Y:S01]  /*ae50*/  F2FP.SATFINITE.E5M2.F32.PACK_AB_MERGE_C R32, R32, R31, RZ ;  /* 0x0000001f2020723e */ /* 0x000fe200048060ff */
[C---:B------:R-:W-:Y:S01]  /*ae60*/  FFMA R35, R81.reuse, R116, R35 ;  /* 0x0000007451237223 */ /* 0x040fe20000000023 */
[----:B------:R-:W-:Y:S02]  /*ae70*/  HADD2.F32 R123, -RZ, R158.H1_H1 ;  /* 0x3000009eff7b7230 */ /* 0x000fe40000004100 */
[----:B------:R-:W-:Y:S01]  /*ae80*/  FMUL R39, R78, R46 ;  /* 0x0000002e4e277220 */ /* 0x000fe20000400000 */
[----:B------:R-:W-:Y:S01]  /*ae90*/  F2FP.SATFINITE.E5M2.F32.PACK_AB_MERGE_C R32, R30, R29, R32 ;  /* 0x0000001d1e20723e */ /* 0x000fe20004806020 */
[C---:B------:R-:W-:Y:S01]  /*aea0*/  FFMA R36, R81.reuse, R119, R36 ;  /* 0x0000007751247223 */ /* 0x040fe20000000024 */
[C---:B------:R-:W-:Y:S01]  /*aeb0*/  FMUL R40, R78.reuse, R47 ;  /* 0x0000002f4e287220 */ /* 0x040fe20000400000 */
[C---:B------:R-:W-:Y:S01]  /*aec0*/  FFMA R37, R81.reuse, R118, R37 ;  /* 0x0000007651257223 */ /* 0x040fe20000000025 */
[C---:B------:R-:W-:Y:S01]  /*aed0*/  FFMA R38, R81.reuse, R121, R38 ;  /* 0x0000007951267223 */ /* 0x040fe20000000026 */
[C---:B------:R-:W-:Y:S01]  /*aee0*/  FMUL R42, R78.reuse, R49 ;  /* 0x000000314e2a7220 */ /* 0x040fe20000400000 */
        /* <DEDUP_REMOVED lines=8> */
[C---:B------:R-:W-:Y:S01]  /*af70*/  FMUL R57, R78.reuse, R64 ;  /* 0x000000404e397220 */ /* 0x040fe20000400000 */
[----:B------:R-:W-:Y:S01]  /*af80*/  FFMA R42, R81, R125, R42 ;  /* 0x0000007d512a7223 */ /* 0x000fe2000000002a */
[C---:B------:R-:W-:Y:S01]  /*af90*/  FMUL R46, R78.reuse, R53 ;  /* 0x000000354e2e7220 */ /* 0x040fe20000400000 */
[--C-:B------:R-:W-:Y:S01]  /*afa0*/  HADD2.F32 R128, -RZ, R160.reuse.H0_H0 ;  /* 0x200000a0ff807230 */ /* 0x100fe20000004100 */
[----:B------:R-:W-:Y:S01]  /*afb0*/  F2FP.SATFINITE.E5M2.F32.PACK_AB_MERGE_C R64, R5, R4, R86 ;  /* 0x000000040540723e */ /* 0x000fe20004806056 */
[C---:B------:R-:W-:Y:S01]  /*afc0*/  FMUL R51, R78.reuse, R58 ;  /* 0x0000003a4e337220 */ /* 0x040fe20000400000 */
[C---:B------:R-:W-:Y:S01]  /*afd0*/  FMUL R53, R78.reuse, R60 ;  /* 0x0000003c4e357220 */ /* 0x040fe20000400000 */
[C---:B------:R-:W-:Y:S01]  /*afe0*/  FFMA R43, R81.reuse, R124, R43 ;  /* 0x0000007c512b7223 */ /* 0x040fe2000000002b */
[----:B------:R-:W-:Y:S02]  /*aff0*/  HADD2.F32 R131, -RZ, R160.H1_H1 ;  /* 0x300000a0ff837230 */ /* 0x000fe40000004100 */
[C---:B------:R-:W-:Y:S01]  /*b000*/  FMUL R47, R78.reuse, R54 ;  /* 0x000000364e2f7220 */ /* 0x040fe20000400000 */
[C---:B------:R-:W-:Y:S01]  /*b010*/  FMUL R58, R78.reuse, R65 ;  /* 0x000000414e3a7220 */ /* 0x040fe20000400000 */
[----:B------:R-:W-:Y:S01]  /*b020*/  FMUL R60, R78, R67 ;  /* 0x000000434e3c7220 */ /* 0x000fe20000400000 */
[----:B------:R-:W-:Y:S01]  /*b030*/  F2FP.SATFINITE.E5M2.F32.PACK_AB_MERGE_C R5, R20, R11, RZ ;  /* 0x0000000b1405723e */ /* 0x000fe200048060ff */
[----:B------:R-:W-:Y:S01]  /*b040*/  FFMA R44, R81, R127, R44 ;  /* 0x0000007f512c7223 */ /* 0x000fe2000000002c */
[C---:B------:R-:W-:Y:S01]  /*b050*/  FMUL R48, R78.reuse, R55 ;  /* 0x000000374e307220 */ /* 0x040fe20000400000 */
[----:B------:R-:W-:Y:S01]  /*b060*/  F2FP.SATFINITE.E5M2.F32.PACK_AB_MERGE_C R65, R9, R8, R138 ;  /* 0x000000080941723e */ /* 0x000fe2000480608a */
[----:B------:R-:W-:Y:S01]  /*b070*/  FFMA R45, R81, R126, R45 ;  /* 0x0000007e512d7223 */ /* 0x000fe2000000002d */
[----:B------:R-:W-:Y:S01]  /*b080*/  F2FP.SATFINITE.E5M2.F32.PACK_AB_MERGE_C R67, R17, R16, R18 ;  /* 0x000000101143723e */ /* 0x000fe20004806012 */
[----:B------:R-:W-:Y:S01]  /*b090*/  FMUL R49, R78, R56 ;  /* 0x000000384e317220 */ /* 0x000fe20000400000 */
[C---:B------:R-:W-:Y:S01]  /*b0a0*/  FFMA R46, R81.reuse, R129, R46 ;  /* 0x00000081512e7223 */ /* 0x040fe2000000002e */
[--C-:B------:R-:W-:Y:S02]  /*b0b0*/  HADD2.F32 R132, -RZ, R161.reuse.H0_H0 ;  /* 0x200000a1ff847230 */ /* 0x100fe40000004100 */
[C---:B------:R-:W-:Y:S01]  /*b0c0*/  FFMA R47, R81.reuse, R128, R47 ;  /* 0x00000080512f7223 */ /* 0x040fe2000000002f */
[----:B------:R1:W-:Y:S01]  /*b0d0*/  STS.128 [R172+UR49+0xa200], R64 ;  /* 0x00a20040ac007988 */ /* 0x0003e20008000c31 */
[----:B------:R-:W-:Y:S01]  /*b0e0*/  HADD2.F32 R135, -RZ, R161.H1_H1 ;  /* 0x300000a1ff877230 */ /* 0x000fe20000004100 */
[----:B------:R-:W-:Y:S01]  /*b0f0*/  F2FP.SATFINITE.E5M2.F32.PACK_AB_MERGE_C R5, R10, R7, R5 ;  /* 0x000000070a05723e */ /* 0x000fe20004806005 */
[C---:B------:R-:W-:Y:S01]  /*b100*/  FFMA R48, R81.reuse, R131, R48 ;  /* 0x0000008351307223 */ /* 0x040fe20000000030 */
[----:B------:R-:W-:Y:S01]  /*b110*/  F2FP.SATFINITE.E5M2.F32.PACK_AB_MERGE_C R7, R28, R27, RZ ;  /* 0x0000001b1c07723e */ /* 0x000fe200048060ff */
        /* <DEDUP_REMOVED lines=8> */
[----:B------:R-:W-:Y:S01]  /*b1a0*/  FMUL R56, R78, R63 ;  /* 0x0000003f4e387220 */ /* 0x000fe20000400000 */
[----:B------:R-:W-:Y:S01]  /*b1b0*/  F2FP.SATFINITE.E5M2.F32.PACK_AB_MERGE_C R4, R2, R0, R3 ;  /* 0x000000000204723e */ /* 0x000fe20004806003 */
[C---:B------:R-:W-:Y:S01]  /*b1c0*/  FFMA R53, R81.reuse, R134, R53 ;  /* 0x0000008651357223 */ /* 0x040fe20000000035 */
[----:B------:R-:W-:Y:S01]  /*b1d0*/  F2FP.SATFINITE.E5M2.F32.PACK_AB_MERGE_C R7, R26, R25, R7 ;  /* 0x000000191a07723e */ /* 0x000fe20004806007 */
[C---:B------:R-:W-:Y:S01]  /*b1e0*/  FFMA R54, R81.reuse, R137, R54 ;  /* 0x0000008951367223 */ /* 0x040fe20000000036 */
[--C-:B------:R-:W-:Y:S02]  /*b1f0*/  HADD2.F32 R84, -RZ, R163.reuse.H0_H0 ;  /* 0x200000a3ff547230 */ /* 0x100fe40000004100 */
[C---:B------:R-:W-:Y:S01]  /*b200*/  FFMA R55, R81.reuse, R136, R55 ;  /* 0x0000008851377223 */ /* 0x040fe20000000037 */
[----:B------:R-:W-:Y:S01]  /*b210*/  HADD2.F32 R85, -RZ, R163.H1_H1 ;  /* 0x300000a3ff557230 */ /* 0x000fe20000004100 */
[----:B------:R1:W-:Y:S01]  /*b220*/  STS.128 [R192+0xa010], R4 ;  /* 0x00a01004c0007388 */ /* 0x0003e20000000c00 */
[----:B------:R-:W-:Y:S01]  /*b230*/  F2FP.SATFINITE.E5M2.F32.PACK_AB_MERGE_C R35, R36, R35, RZ ;  /* 0x000000232423723e */ /* 0x000fe200048060ff */
[C---:B------:R-:W-:Y:S01]  /*b240*/  FFMA R56, R81.reuse, R139, R56 ;  /* 0x0000008b51387223 */ /* 0x040fe20000000038 */
[----:B------:R-:W-:Y:S01]  /*b250*/  F2FP.SATFINITE.E5M2.F32.PACK_AB_MERGE_C R39, R40, R39, RZ ;  /* 0x000000272827723e */ /* 0x000fe200048060ff */
[C---:B------:R-:W-:Y:S01]  /*b260*/  FFMA R57, R81.reuse, R82, R57 ;  /* 0x0000005251397223 */ /* 0x040fe20000000039 */
[----:B------:R-:W-:Y:S01]  /*b270*/  F2FP.SATFINITE.E5M2.F32.PACK_AB_MERGE_C R43, R44, R43, RZ ;  /* 0x0000002b2c2b723e */ /* 0x000fe200048060ff */
[C---:B------:R-:W-:Y:S01]  /*b280*/  FFMA R58, R81.reuse, R83, R58 ;  /* 0x00000053513a7223 */ /* 0x040fe2000000003a */
[C---:B------:R-:W-:Y:S01]  /*b290*/  FFMA R59, R81.reuse, R84, R59 ;  /* 0x00000054513b7223 */ /* 0x040fe2000000003b */
[----:B------:R-:W-:Y:S01]  /*b2a0*/  F2FP.SATFINITE.E5M2.F32.PACK_AB_MERGE_C R33, R34, R33, R35 ;  /* 0x000000212221723e */ /* 0x000fe20004806023 */
        /* <DEDUP_REMOVED lines=11> */
[----:B------:R-:W-:Y:S05]  /*b360*/  F2FP.SATFINITE.E5M2.F32.PACK_AB_MERGE_C R51, R58, R57, R59 ;  /* 0x000000393a33723e */ /* 0x000fea000480603b */
        /* <DEDUP_REMOVED lines=18> */
.L_x_135:
[----:B------:R-:W-:Y:S05]  /*b490*/  BSYNC.RECONVERGENT B0 ;  /* 0x0000000000007941 */ /* 0x000fea0003800200 */
.L_x_134:
[----:B------:R-:W-:Y:S01]  /*b4a0*/  BAR.SYNC.DEFER_BLOCKING 0x1, 0x80 ;  /* 0x0042000000007b1d */ /* 0x000fe20000010000 */
[----:B------:R-:W-:Y:S01]  /*b4b0*/  ISETP.NE.AND P2, PT, R190, RZ, PT ;  /* 0x000000ffbe00720c */ /* 0x000fe20003f45270 */
[----:B------:R-:W-:Y:S01]  /*b4c0*/  IMAD.IADD R20, R75, 0x1, R147 ;  /* 0x000000014b147824 */ /* 0x000fe200078e0293 */
[----:B------:R-:W-:Y:S01]  /*b4d0*/  ISETP.NE.AND P0, PT, R191, 0x2, PT ;  /* 0x00000002bf00780c */ /* 0x000fe20003f05270 */
[----:B------:R-:W-:Y:S01]  /*b4e0*/  IMAD.IADD R21, R77, 0x1, R170 ;  /* 0x000000014d157824 */ /* 0x000fe200078e02aa */
[----:B------:R-:W-:Y:S02]  /*b4f0*/  ISETP.NE.AND P1, PT, R76, 0x2, PT ;  /* 0x000000024c00780c */ /* 0x000fe40003f25270 */
[----:B------:R-:W-:Y:S02]  /*b500*/  SEL R3, RZ, 0x1, P0 ;  /* 0x00000001ff037807 */ /* 0x000fe40000000000 */
[----:B------:R-:W-:Y:S02]  /*b510*/  SEL R0, RZ, 0x1, P1 ;  /* 0x00000001ff007807 */ /* 0x000fe40000800000 */
[----:B------:R-:W-:Y:S02]  /*b520*/  LOP3.LUT R182, R182, R3, RZ, 0x3c, !PT ;  /* 0x00000003b6b67212 */ /* 0x000fe400078e3cff */
[----:B------:R-:W-:Y:S02]  /*b530*/  LOP3.LUT R183, R183, R0, RZ, 0x3c, !PT ;  /* 0x00000000b7b77212 */ /* 0x000fe400078e3cff */
[----:B------:R-:W-:Y:S02]  /*b540*/  @P2 R2UR UR36, R179 ;  /* 0x00000000b32422ca */ /* 0x000fe400000e0000 */
[----:B------:R-:W-:Y:S02]  /*b550*/  SEL R191, R191, RZ, P0 ;  /* 0x000000ffbfbf7207 */ /* 0x000fe40000000000 */
[----:B------:R-:W-:Y:S01]  /*b560*/  SEL R76, R76, RZ, P1 ;  /* 0x000000ff4c4c7207 */ /* 0x000fe20000800000 */
[----:B------:R-:W-:Y:S10]  /*b570*/  @P2 BRA `(.L_x_136) ;  /* 0xffffff9800d82947 */ /* 0x000ff4000383ffff */
[----:B------:R-:W-:Y:S05]  /*b580*/  EXIT ;  /* 0x000000000000794d */ /* 0x000fea0003800000 */
.L_x_20:
[----:B--2---:R2:W1:Y:S02]  /*b590*/  SYNCS.PHASECHK.TRANS64.TRYWAIT P0, [R3+URZ+0x180], R2 ;  /* 0x00018002030075a7 */ /* 0x00446400080011ff */
[----:B-1----:R-:W-:Y:S05]  /*b5a0*/  @!P0 NANOSLEEP.SYNCS 0x989680 ;  /* 0x009896800000895d */ /* 0x002fea0003900000 */
[----:B------:R-:W1:Y:S02]  /*b5b0*/  @!P0 SYNCS.PHASECHK.TRANS64 P0, [R3+URZ+0x180], R2 ;  /* 0x00018002030085a7 */ /* 0x000e6400080010ff */
[----:B-1----:R-:W-:Y:S05]  /*b5c0*/  @!P0 BRA `(.L_x_20) ;  /* 0xfffffffc00f08947 */ /* 0x002fea000383ffff */
[----:B------:R-:W-:Y:S05]  /*b5d0*/  BRA `(.L_x_137) ;  /* 0xffffff60004c7947 */ /* 0x000fea000383ffff */
.L_x_23:
[----:B-1----:R-:W-:-:S07]  /*b5e0*/  MOV R2, UR33 ;  /* 0x0000002100027c02 */ /* 0x002fce0008000f00 */
.L_x_138:
[----:B-1----:R1:W2:Y:S02]  /*b5f0*/  SYNCS.PHASECHK.TRANS64.TRYWAIT P0, [R2+URZ+0x70], R5 ;  /* 0x00007005020075a7 */ /* 0x0022a400080011ff */
[----:B--2---:R-:W-:Y:S05]  /*b600*/  @!P0 NANOSLEEP.SYNCS 0x989680 ;  /* 0x009896800000895d */ /* 0x004fea0003900000 */
[----:B------:R-:W2:Y:S02]  /*b610*/  @!P0 SYNCS.PHASECHK.TRANS64 P0, [R2+URZ+0x70], R5 ;  /* 0x00007005020085a7 */ /* 0x000ea400080010ff */
[----:B--2---:R-:W-:Y:S05]  /*b620*/  @!P0 BRA `(.L_x_138) ;  /* 0xfffffffc00f08947 */ /* 0x004fea000383ffff */
[----:B------:R-:W-:Y:S05]  /*b630*/  BRA `(.L_x_22) ;  /* 0xffffff60009c7947 */ /* 0x000fea000383ffff */
.L_x_29:
[----:B-1----:R-:W-:-:S07]  /*b640*/  MOV R2, UR17 ;  /* 0x0000001100027c02 */ /* 0x002fce0008000f00 */
.L_x_139:
[----:B-1----:R1:W2:Y:S02]  /*b650*/  SYNCS.PHASECHK.TRANS64.TRYWAIT P0, [R2+URZ+0x70], R5 ;  /* 0x00007005020075a7 */ /* 0x0022a400080011ff */
[----:B--2---:R-:W-:Y:S05]  /*b660*/  @!P0 NANOSLEEP.SYNCS 0x989680 ;  /* 0x009896800000895d */ /* 0x004fea0003900000 */
[----:B------:R-:W2:Y:S02]  /*b670*/  @!P0 SYNCS.PHASECHK.TRANS64 P0, [R2+URZ+0x70], R5 ;  /* 0x00007005020085a7 */ /* 0x000ea400080010ff */
[----:B--2---:R-:W-:Y:S05]  /*b680*/  @!P0 BRA `(.L_x_139) ;  /* 0xfffffffc00f08947 */ /* 0x004fea000383ffff */
[----:B------:R-:W-:Y:S05]  /*b690*/  BRA `(.L_x_28) ;  /* 0xffffff6400447947 */ /* 0x000fea000383ffff */
.L_x_33:
[----:B-1----:R1:W2:Y:S02]  /*b6a0*/  SYNCS.PHASECHK.TRANS64.TRYWAIT P0, [R2+URZ+0x130], R3 ;  /* 0x00013003020075a7 */ /* 0x0022a400080011ff */
[----:B--2---:R-:W-:Y:S05]  /*b6b0*/  @!P0 NANOSLEEP.SYNCS 0x989680 ;  /* 0x009896800000895d */ /* 0x004fea0003900000 */
[----:B------:R-:W2:Y:S02]  /*b6c0*/  @!P0 SYNCS.PHASECHK.TRANS64 P0, [R2+URZ+0x130], R3 ;  /* 0x00013003020085a7 */ /* 0x000ea400080010ff */
[----:B--2---:R-:W-:Y:S05]  /*b6d0*/  @!P0 BRA `(.L_x_33) ;  /* 0xfffffffc00f08947 */ /* 0x004fea000383ffff */
[----:B------:R-:W-:Y:S05]  /*b6e0*/  BRA `(.L_x_140) ;  /* 0xffffff6400d47947 */ /* 0x000fea000383ffff */
.L_x_37:
[----:B----4-:R-:W-:-:S07]  /*b6f0*/  MOV R0, UR5 ;  /* 0x0000000500007c02 */ /* 0x010fce0008000f00 */
.L_x_141:
[----:B-1----:R1:W2:Y:S02]  /*b700*/  SYNCS.PHASECHK.TRANS64.TRYWAIT P0, [R0+URZ], R3 ;  /* 0x00000003000075a7 */ /* 0x0022a400080011ff */
[----:B--2---:R-:W-:Y:S05]  /*b710*/  @!P0 NANOSLEEP.SYNCS 0x989680 ;  /* 0x009896800000895d */ /* 0x004fea0003900000 */
[----:B------:R-:W2:Y:S02]  /*b720*/  @!P0 SYNCS.PHASECHK.TRANS64 P0, [R0+URZ], R3 ;  /* 0x00000003000085a7 */ /* 0x000ea400080010ff */
[----:B--2---:R-:W-:Y:S05]  /*b730*/  @!P0 BRA `(.L_x_141) ;  /* 0xfffffffc00f08947 */ /* 0x004fea000383ffff */
[----:B------:R-:W-:Y:S05]  /*b740*/  BRA `(.L_x_142) ;  /* 0xffffff6c00447947 */ /* 0x000fea000383ffff */
.L_x_38:
[----:B----4-:R-:W-:-:S07]  /*b750*/  MOV R0, UR5 ;  /* 0x0000000500007c02 */ /* 0x010fce0008000f00 */
.L_x_143:
[----:B-1----:R1:W2:Y:S02]  /*b760*/  SYNCS.PHASECHK.TRANS64.TRYWAIT P0, [R0+URZ], R3 ;  /* 0x00000003000075a7 */ /* 0x0022a400080011ff */
[----:B--2---:R-:W-:Y:S05]  /*b770*/  @!P0 NANOSLEEP.SYNCS 0x989680 ;  /* 0x009896800000895d */ /* 0x004fea0003900000 */
[----:B------:R-:W2:Y:S02]  /*b780*/  @!P0 SYNCS.PHASECHK.TRANS64 P0, [R0+URZ], R3 ;  /* 0x00000003000085a7 */ /* 0x000ea400080010ff */
[----:B--2---:R-:W-:Y:S05]  /*b790*/  @!P0 BRA `(.L_x_143) ;  /* 0xfffffffc00f08947 */ /* 0x004fea000383ffff */
[----:B------:R-:W-:Y:S05]  /*b7a0*/  BRA `(.L_x_144) ;  /* 0xffffff6c00507947 */ /* 0x000fea000383ffff */
.L_x_39:
[----:B----4-:R-:W-:-:S07]  /*b7b0*/  MOV R0, UR5 ;  /* 0x0000000500007c02 */ /* 0x010fce0008000f00 */
.L_x_145:
[----:B-1----:R1:W2:Y:S02]  /*b7c0*/  SYNCS.PHASECHK.TRANS64.TRYWAIT P0, [R0+URZ], R3 ;  /* 0x00000003000075a7 */ /* 0x0022a400080011ff */
[----:B--2---:R-:W-:Y:S05]  /*b7d0*/  @!P0 NANOSLEEP.SYNCS 0x989680 ;  /* 0x009896800000895d */ /* 0x004fea0003900000 */
[----:B------:R-:W2:Y:S02]  /*b7e0*/  @!P0 SYNCS.PHASECHK.TRANS64 P0, [R0+URZ], R3 ;  /* 0x00000003000085a7 */ /* 0x000ea400080010ff */
[----:B--2---:R-:W-:Y:S05]  /*b7f0*/  @!P0 BRA `(.L_x_145) ;  /* 0xfffffffc00f08947 */ /* 0x004fea000383ffff */
[----:B------:R-:W-:Y:S05]  /*b800*/  BRA `(.L_x_146) ;  /* 0xffffff6c005c7947 */ /* 0x000fea000383ffff */
.L_x_40:
[----:B----4-:R-:W-:-:S07]  /*b810*/  MOV R0, UR5 ;  /* 0x0000000500007c02 */ /* 0x010fce0008000f00 */
.L_x_147:
[----:B-1----:R1:W2:Y:S02]  /*b820*/  SYNCS.PHASECHK.TRANS64.TRYWAIT P0, [R0+URZ], R3 ;  /* 0x00000003000075a7 */ /* 0x0022a400080011ff */
[----:B--2---:R-:W-:Y:S05]  /*b830*/  @!P0 NANOSLEEP.SYNCS 0x989680 ;  /* 0x009896800000895d */ /* 0x004fea0003900000 */
[----:B------:R-:W2:Y:S02]  /*b840*/  @!P0 SYNCS.PHASECHK.TRANS64 P0, [R0+URZ], R3 ;  /* 0x00000003000085a7 */ /* 0x000ea400080010ff */
[----:B--2---:R-:W-:Y:S05]  /*b850*/  @!P0 BRA `(.L_x_147) ;  /* 0xfffffffc00f08947 */ /* 0x004fea000383ffff */
[----:B------:R-:W-:Y:S05]  /*b860*/  BRA `(.L_x_148) ;  /* 0xffffff6c00687947 */ /* 0x000fea000383ffff */
.L_x_41:
[----:B----4-:R-:W-:-:S07]  /*b870*/  MOV R0, UR5 ;  /* 0x0000000500007c02 */ /* 0x010fce0008000f00 */
.L_x_149:
[----:B-1----:R1:W2:Y:S02]  /*b880*/  SYNCS.PHASECHK.TRANS64.TRYWAIT P0, [R0+URZ], R3 ;  /* 0x00000003000075a7 */ /* 0x0022a400080011ff */
[----:B--2---:R-:W-:Y:S05]  /*b890*/  @!P0 NANOSLEEP.SYNCS 0x989680 ;  /* 0x009896800000895d */ /* 0x004fea0003900000 */
[----:B------:R-:W2:Y:S02]  /*b8a0*/  @!P0 SYNCS.PHASECHK.TRANS64 P0, [R0+URZ], R3 ;  /* 0x00000003000085a7 */ /* 0x000ea400080010ff */
[----:B--2---:R-:W-:Y:S05]  /*b8b0*/  @!P0 BRA `(.L_x_149) ;  /* 0xfffffffc00f08947 */ /* 0x004fea000383ffff */
[----:B------:R-:W-:Y:S05]  /*b8c0*/  BRA `(.L_x_150) ;  /* 0xffffff6c00747947 */ /* 0x000fea000383ffff */
.L_x_42:
[----:B----4-:R-:W-:-:S07]  /*b8d0*/  MOV R0, UR5 ;  /* 0x0000000500007c02 */ /* 0x010fce0008000f00 */
.L_x_151:
[----:B-1----:R1:W2:Y:S02]  /*b8e0*/  SYNCS.PHASECHK.TRANS64.TRYWAIT P0, [R0+URZ], R3 ;  /* 0x00000003000075a7 */ /* 0x0022a400080011ff */
[----:B--2---:R-:W-:Y:S05]  /*b8f0*/  @!P0 NANOSLEEP.SYNCS 0x989680 ;  /* 0x009896800000895d */ /* 0x004fea0003900000 */
[----:B------:R-:W2:Y:S02]  /*b900*/  @!P0 SYNCS.PHASECHK.TRANS64 P0, [R0+URZ], R3 ;  /* 0x00000003000085a7 */ /* 0x000ea400080010ff */
[----:B--2---:R-:W-:Y:S05]  /*b910*/  @!P0 BRA `(.L_x_151) ;  /* 0xfffffffc00f08947 */ /* 0x004fea000383ffff */
[----:B------:R-:W-:Y:S05]  /*b920*/  BRA `(.L_x_152) ;  /* 0xffffff6c00807947 */ /* 0x000fea000383ffff */
.L_x_43:
[----:B----4-:R-:W-:-:S07]  /*b930*/  MOV R0, UR5 ;  /* 0x0000000500007c02 */ /* 0x010fce0008000f00 */
.L_x_153:
[----:B-1----:R1:W2:Y:S02]  /*b940*/  SYNCS.PHASECHK.TRANS64.TRYWAIT P0, [R0+URZ], R3 ;  /* 0x00000003000075a7 */ /* 0x0022a400080011ff */
[----:B--2---:R-:W-:Y:S05]  /*b950*/  @!P0 NANOSLEEP.SYNCS 0x989680 ;  /* 0x009896800000895d */ /* 0x004fea0003900000 */
[----:B------:R-:W2:Y:S02]  /*b960*/  @!P0 SYNCS.PHASECHK.TRANS64 P0, [R0+URZ], R3 ;  /* 0x00000003000085a7 */ /* 0x000ea400080010ff */
[----:B--2---:R-:W-:Y:S05]  /*b970*/  @!P0 BRA `(.L_x_153) ;  /* 0xfffffffc00f08947 */ /* 0x004fea000383ffff */
[----:B------:R-:W-:Y:S05]  /*b980*/  BRA `(.L_x_154) ;  /* 0xffffff6c008c7947 */ /* 0x000fea000383ffff */
.L_x_44:
[----:B----4-:R-:W-:-:S07]  /*b990*/  MOV R0, UR5 ;  /* 0x0000000500007c02 */ /* 0x010fce0008000f00 */
.L_x_155:
[----:B-1----:R1:W2:Y:S02]  /*b9a0*/  SYNCS.PHASECHK.TRANS64.TRYWAIT P0, [R0+URZ], R3 ;  /* 0x00000003000075a7 */ /* 0x0022a400080011ff */
[----:B--2---:R-:W-:Y:S05]  /*b9b0*/  @!P0 NANOSLEEP.SYNCS 0x989680 ;  /* 0x009896800000895d */ /* 0x004fea0003900000 */
[----:B------:R-:W2:Y:S02]  /*b9c0*/  @!P0 SYNCS.PHASECHK.TRANS64 P0, [R0+URZ], R3 ;  /* 0x00000003000085a7 */ /* 0x000ea400080010ff */
[----:B--2---:R-:W-:Y:S05]  /*b9d0*/  @!P0 BRA `(.L_x_155) ;  /* 0xfffffffc00f08947 */ /* 0x004fea000383ffff */
[----:B------:R-:W-:Y:S05]  /*b9e0*/  BRA `(.L_x_156) ;  /* 0xffffff6c00987947 */ /* 0x000fea000383ffff */
.L_x_45:
[----:B----4-:R-:W-:-:S07]  /*b9f0*/  MOV R0, UR5 ;  /* 0x0000000500007c02 */ /* 0x010fce0008000f00 */
.L_x_157:
[----:B-1----:R1:W2:Y:S02]  /*ba00*/  SYNCS.PHASECHK.TRANS64.TRYWAIT P0, [R0+URZ], R3 ;  /* 0x00000003000075a7 */ /* 0x0022a400080011ff */
[----:B--2---:R-:W-:Y:S05]  /*ba10*/  @!P0 NANOSLEEP.SYNCS 0x989680 ;  /* 0x009896800000895d */ /* 0x004fea0003900000 */
[----:B------:R-:W2:Y:S02]  /*ba20*/  @!P0 SYNCS.PHASECHK.TRANS64 P0, [R0+URZ], R3 ;  /* 0x00000003000085a7 */ /* 0x000ea400080010ff */
[----:B--2---:R-:W-:Y:S05]  /*ba30*/  @!P0 BRA `(.L_x_157) ;  /* 0xfffffffc00f08947 */ /* 0x004fea000383ffff */
[----:B------:R-:W-:Y:S05]  /*ba40*/  BRA `(.L_x_158) ;  /* 0xffffff6c00a47947 */ /* 0x000fea000383ffff */
.L_x_46:
[----:B----4-:R-:W-:-:S07]  /*ba50*/  MOV R0, UR5 ;  /* 0x0000000500007c02 */ /* 0x010fce0008000f00 */
.L_x_159:
[----:B-1----:R1:W2:Y:S02]  /*ba60*/  SYNCS.PHASECHK.TRANS64.TRYWAIT P0, [R0+URZ], R3 ;  /* 0x00000003000075a7 */ /* 0x0022a400080011ff */
[----:B--2---:R-:W-:Y:S05]  /*ba70*/  @!P0 NANOSLEEP.SYNCS 0x989680 ;  /* 0x009896800000895d */ /* 0x004fea0003900000 */
[----:B------:R-:W2:Y:S02]  /*ba80*/  @!P0 SYNCS.PHASECHK.TRANS64 P0, [R0+URZ], R3 ;  /* 0x00000003000085a7 */ /* 0x000ea400080010ff */
[----:B--2---:R-:W-:Y:S05]  /*ba90*/  @!P0 BRA `(.L_x_159) ;  /* 0xfffffffc00f08947 */ /* 0x004fea000383ffff */
[----:B------:R-:W-:Y:S05]  /*baa0*/  BRA `(.L_x_160) ;  /* 0xffffff6c00b07947 */ /* 0x000fea000383ffff */
.L_x_47:
[----:B----4-:R-:W-:-:S07]  /*bab0*/  MOV R0, UR5 ;  /* 0x0000000500007c02 */ /* 0x010fce0008000f00 */
.L_x_161:
[----:B-1----:R1:W2:Y:S02]  /*bac0*/  SYNCS.PHASECHK.TRANS64.TRYWAIT P0, [R0+URZ], R3 ;  /* 0x00000003000075a7 */ /* 0x0022a400080011ff */
[----:B--2---:R-:W-:Y:S05]  /*bad0*/  @!P0 NANOSLEEP.SYNCS 0x989680 ;  /* 0x009896800000895d */ /* 0x004fea0003900000 */
[----:B------:R-:W2:Y:S02]  /*bae0*/  @!P0 SYNCS.PHASECHK.TRANS64 P0, [R0+URZ], R3 ;  /* 0x00000003000085a7 */ /* 0x000ea400080010ff */
[----:B--2---:R-:W-:Y:S05]  /*baf0*/  @!P0 BRA `(.L_x_161) ;  /* 0xfffffffc00f08947 */ /* 0x004fea000383ffff */
[----:B------:R-:W-:Y:S05]  /*bb00*/  BRA `(.L_x_162) ;  /* 0xffffff6c00bc7947 */ /* 0x000fea000383ffff */
.L_x_48:
[----:B----4-:R-:W-:-:S07]  /*bb10*/  MOV R0, UR5 ;  /* 0x0000000500007c02 */ /* 0x010fce0008000f00 */
.L_x_163:
[----:B-1----:R1:W2:Y:S02]  /*bb20*/  SYNCS.PHASECHK.TRANS64.TRYWAIT P0, [R0+URZ], R3 ;  /* 0x00000003000075a7 */ /* 0x0022a400080011ff */
[----:B--2---:R-:W-:Y:S05]  /*bb30*/  @!P0 NANOSLEEP.SYNCS 0x989680 ;  /* 0x009896800000895d */ /* 0x004fea0003900000 */
[----:B------:R-:W2:Y:S02]  /*bb40*/  @!P0 SYNCS.PHASECHK.TRANS64 P0, [R0+URZ], R3 ;  /* 0x00000003000085a7 */ /* 0x000ea400080010ff */
[----:B--2---:R-:W-:Y:S05]  /*bb50*/  @!P0 BRA `(.L_x_163) ;  /* 0xfffffffc00f08947 */ /* 0x004fea000383ffff */
[----:B------:R-:W-:Y:S05]  /*bb60*/  BRA `(.L_x_164) ;  /* 0xffffff6c00c87947 */ /* 0x000fea000383ffff */
.L_x_49:
[----:B----4-:R-:W-:-:S07]  /*bb70*/  MOV R0, UR5 ;  /* 0x0000000500007c02 */ /* 0x010fce0008000f00 */
.L_x_165:
[----:B-1----:R1:W2:Y:S02]  /*bb80*/  SYNCS.PHASECHK.TRANS64.TRYWAIT P0, [R0+URZ], R3 ;  /* 0x00000003000075a7 */ /* 0x0022a400080011ff */
[----:B--2---:R-:W-:Y:S05]  /*bb90*/  @!P0 NANOSLEEP.SYNCS 0x989680 ;  /* 0x009896800000895d */ /* 0x004fea0003900000 */
[----:B------:R-:W2:Y:S02]  /*bba0*/  @!P0 SYNCS.PHASECHK.TRANS64 P0, [R0+URZ], R3 ;  /* 0x00000003000085a7 */ /* 0x000ea400080010ff */
[----:B--2---:R-:W-:Y:S05]  /*bbb0*/  @!P0 BRA `(.L_x_165) ;  /* 0xfffffffc00f08947 */ /* 0x004fea000383ffff */
[----:B------:R-:W-:Y:S05]  /*bbc0*/  BRA `(.L_x_166) ;  /* 0xffffff6c00d47947 */ /* 0x000fea000383ffff */
.L_x_52:
[----:B-1----:R1:W2:Y:S02]  /*bbd0*/  SYNCS.PHASECHK.TRANS64.TRYWAIT P0, [R0+URZ+0x170], R5 ;  /* 0x00017005000075a7 */ /* 0x0022a400080011ff */
[----:B--2---:R-:W-:Y:S05]  /*bbe0*/  @!P0 NANOSLEEP.SYNCS 0x989680 ;  /* 0x009896800000895d */ /* 0x004fea0003900000 */
[----:B------:R-:W2:Y:S02]  /*bbf0*/  @!P0 SYNCS.PHASECHK.TRANS64 P0, [R0+URZ+0x170], R5 ;  /* 0x00017005000085a7 */ /* 0x000ea400080010ff */
[----:B--2---:R-:W-:Y:S05]  /*bc00*/  @!P0 BRA `(.L_x_52) ;  /* 0xfffffffc00f08947 */ /* 0x004fea000383ffff */
[----:B------:R-:W-:Y:S05]  /*bc10*/  BRA `(.L_x_167) ;  /* 0xffffff7000307947 */ /* 0x000fea000383ffff */
.L_x_53:
[----:B------:R-:W-:-:S07]  /*bc20*/  MOV R0, UR5 ;  /* 0x0000000500007c02 */ /* 0x000fce0008000f00 */
.L_x_168:
[----:B-1----:R1:W2:Y:S02]  /*bc30*/  SYNCS.PHASECHK.TRANS64.TRYWAIT P0, [R0+URZ+0x140], R5 ;  /* 0x00014005000075a7 */ /* 0x0022a400080011ff */
[----:B--2---:R-:W-:Y:S05]  /*bc40*/  @!P0 NANOSLEEP.SYNCS 0x989680 ;  /* 0x009896800000895d */ /* 0x004fea0003900000 */
[----:B------:R-:W2:Y:S02]  /*bc50*/  @!P0 SYNCS.PHASECHK.TRANS64 P0, [R0+URZ+0x140], R5 ;  /* 0x00014005000085a7 */ /* 0x000ea400080010ff */
[----:B--2---:R-:W-:Y:S05]  /*bc60*/  @!P0 BRA `(.L_x_168) ;  /* 0xfffffffc00f08947 */ /* 0x004fea000383ffff */
[----:B------:R-:W-:Y:S05]  /*bc70*/  BRA `(.L_x_169) ;  /* 0xffffff7000407947 */ /* 0x000fea000383ffff */
.L_x_54:
[----:B-1----:R1:W2:Y:S02]  /*bc80*/  SYNCS.PHASECHK.TRANS64.TRYWAIT P1, [R0+URZ+0x130], R5 ;  /* 0x00013005000075a7 */ /* 0x0022a400080211ff */
[----:B--2---:R-:W-:Y:S05]  /*bc90*/  @!P1 NANOSLEEP.SYNCS 0x989680 ;  /* 0x009896800000995d */ /* 0x004fea0003900000 */
[----:B------:R-:W2:Y:S02]  /*bca0*/  @!P1 SYNCS.PHASECHK.TRANS64 P1, [R0+URZ+0x130], R5 ;  /* 0x00013005000095a7 */ /* 0x000ea400080210ff */
[----:B--2---:R-:W-:Y:S05]  /*bcb0*/  @!P1 BRA `(.L_x_54) ;  /* 0xfffffffc00f09947 */ /* 0x004fea000383ffff */
[----:B------:R-:W-:Y:S05]  /*bcc0*/  BRA `(.L_x_170) ;  /* 0xffffff7000707947 */ /* 0x000fea000383ffff */
.L_x_57:
[----:B------:R-:W-:-:S07]  /*bcd0*/  MOV R0, UR5 ;  /* 0x0000000500007c02 */ /* 0x000fce0008000f00 */
.L_x_171:
[----:B-1----:R1:W2:Y:S02]  /*bce0*/  SYNCS.PHASECHK.TRANS64.TRYWAIT P0, [R0+URZ+0x140], R3 ;  /* 0x00014003000075a7 */ /* 0x0022a400080011ff */
[----:B--2---:R-:W-:Y:S05]  /*bcf0*/  @!P0 NANOSLEEP.SYNCS 0x989680 ;  /* 0x009896800000895d */ /* 0x004fea0003900000 */
[----:B------:R-:W2:Y:S02]  /*bd00*/  @!P0 SYNCS.PHASECHK.TRANS64 P0, [R0+URZ+0x140], R3 ;  /* 0x00014003000085a7 */ /* 0x000ea400080010ff */
[----:B--2---:R-:W-:Y:S05]  /*bd10*/  @!P0 BRA `(.L_x_171) ;  /* 0xfffffffc00f08947 */ /* 0x004fea000383ffff */
[----:B------:R-:W-:Y:S05]  /*bd20*/  BRA `(.L_x_56) ;  /* 0xffffff7000c47947 */ /* 0x000fea000383ffff */
.L_x_64:
[----:B-1----:R1:W2:Y:S02]  /*bd30*/  SYNCS.PHASECHK.TRANS64.TRYWAIT P1, [R0+URZ+0x130], R5 ;  /* 0x00013005000075a7 */ /* 0x0022a400080211ff */
[----:B--2---:R-:W-:Y:S05]  /*bd40*/  @!P1 NANOSLEEP.SYNCS 0x989680 ;  /* 0x009896800000995d */ /* 0x004fea0003900000 */
[----:B------:R-:W2:Y:S02]  /*bd50*/  @!P1 SYNCS.PHASECHK.TRANS64 P1, [R0+URZ+0x130], R5 ;  /* 0x00013005000095a7 */ /* 0x000ea400080210ff */
[----:B--2---:R-:W-:Y:S05]  /*bd60*/  @!P1 BRA `(.L_x_64) ;  /* 0xfffffffc00f09947 */ /* 0x004fea000383ffff */
[----:B------:R-:W-:Y:S05]  /*bd70*/  BRA `(.L_x_172) ;  /* 0xffffff78001c7947 */ /* 0x000fea000383ffff */
.L_x_65:
[----:B------:R-:W-:-:S07]  /*bd80*/  MOV R3, UR9 ;  /* 0x0000000900037c02 */ /* 0x000fce0008000f00 */
.L_x_173:
[----:B-1----:R1:W2:Y:S02]  /*bd90*/  SYNCS.PHASECHK.TRANS64.TRYWAIT P0, [R3+URZ+0x160], R0 ;  /* 0x00016000030075a7 */ /* 0x0022a400080011ff */
[----:B--2---:R-:W-:Y:S05]  /*bda0*/  @!P0 NANOSLEEP.SYNCS 0x989680 ;  /* 0x009896800000895d */ /* 0x004fea0003900000 */
[----:B------:R-:W2:Y:S02]  /*bdb0*/  @!P0 SYNCS.PHASECHK.TRANS64 P0, [R3+URZ+0x160], R0 ;  /* 0x00016000030085a7 */ /* 0x000ea400080010ff */
[----:B--2---:R-:W-:Y:S05]  /*bdc0*/  @!P0 BRA `(.L_x_173) ;  /* 0xfffffffc00f08947 */ /* 0x004fea000383ffff */
[----:B------:R-:W-:Y:S05]  /*bdd0*/  BRA `(.L_x_174) ;  /* 0xffffff7800507947 */ /* 0x000fea000383ffff */
.L_x_68:
[----:B------:R-:W-:Y:S07]  /*bde0*/  MOV R0, UR7 ;  /* 0x0000000700007c02 */ /* 0x000fee0008000f00 */
.L_x_175:
[----:B-1----:R1:W2:Y:S02]  /*bdf0*/  SYNCS.PHASECHK.TRANS64.TRYWAIT P0, [R0+URZ], R3 ;  /* 0x00000003000075a7 */ /* 0x0022a400080011ff */
[----:B--2---:R-:W-:Y:S05]  /*be00*/  @!P0 NANOSLEEP.SYNCS 0x989680 ;  /* 0x009896800000895d */ /* 0x004fea0003900000 */
[----:B------:R-:W2:Y:S02]  /*be10*/  @!P0 SYNCS.PHASECHK.TRANS64 P0, [R0+URZ], R3 ;  /* 0x00000003000085a7 */ /* 0x000ea400080010ff */
[----:B--2---:R-:W-:Y:S05]  /*be20*/  @!P0 BRA `(.L_x_175) ;  /* 0xfffffffc00f08947 */ /* 0x004fea000383ffff */
[----:B------:R-:W-:Y:S05]  /*be30*/  BRA `(.L_x_67) ;  /* 0xffffff7800707947 */ /* 0x000fea000383ffff */
.L_x_71:
[----:B------:R-:W-:-:S07]  /*be40*/  MOV R0, UR5 ;  /* 0x0000000500007c02 */ /* 0x000fce0008000f00 */
.L_x_176:
[----:B--2---:R2:W3:Y:S02]  /*be50*/  SYNCS.PHASECHK.TRANS64.TRYWAIT P0, [R0+URZ], R3 ;  /* 0x00000003000075a7 */ /* 0x0044e400080011ff */
[----:B---3--:R-:W-:Y:S05]  /*be60*/  @!P0 NANOSLEEP.SYNCS 0x989680 ;  /* 0x009896800000895d */ /* 0x008fea0003900000 */
[----:B------:R-:W3:Y:S02]  /*be70*/  @!P0 SYNCS.PHASECHK.TRANS64 P0, [R0+URZ], R3 ;  /* 0x00000003000085a7 */ /* 0x000ee400080010ff */
[----:B---3--:R-:W-:Y:S05]  /*be80*/  @!P0 BRA `(.L_x_176) ;  /* 0xfffffffc00f08947 */ /* 0x008fea000383ffff */
[----:B------:R-:W-:Y:S05]  /*be90*/  BRA `(.L_x_177) ;  /* 0xffffff7c00107947 */ /* 0x000fea000383ffff */
.L_x_72:
[----:B------:R-:W-:-:S07]  /*bea0*/  MOV R0, UR7 ;  /* 0x0000000700007c02 */ /* 0x000fce0008000f00 */
.L_x_178:
[----:B--2---:R2:W3:Y:S02]  /*beb0*/  SYNCS.PHASECHK.TRANS64.TRYWAIT P0, [R0+URZ], R3 ;  /* 0x00000003000075a7 */ /* 0x0044e400080011ff */
[----:B---3--:R-:W-:Y:S05]  /*bec0*/  @!P0 NANOSLEEP.SYNCS 0x989680 ;  /* 0x009896800000895d */ /* 0x008fea0003900000 */
[----:B------:R-:W3:Y:S02]  /*bed0*/  @!P0 SYNCS.PHASECHK.TRANS64 P0, [R0+URZ], R3 ;  /* 0x00000003000085a7 */ /* 0x000ee400080010ff */
[----:B---3--:R-:W-:Y:S05]  /*bee0*/  @!P0 BRA `(.L_x_178) ;  /* 0xfffffffc00f08947 */ /* 0x008fea000383ffff */
[----:B------:R-:W-:Y:S05]  /*bef0*/  BRA `(.L_x_179) ;  /* 0xffffff7c001c7947 */ /* 0x000fea000383ffff */
.L_x_77:
[----:B--2---:R2:W3:Y:S02]  /*bf00*/  SYNCS.PHASECHK.TRANS64.TRYWAIT P0, [R0+URZ+0x130], R3 ;  /* 0x00013003000075a7 */ /* 0x0044e400080011ff */
[----:B---3--:R-:W-:Y:S05]  /*bf10*/  @!P0 NANOSLEEP.SYNCS 0x989680 ;  /* 0x009896800000895d */ /* 0x008fea0003900000 */
[----:B------:R-:W3:Y:S02]  /*bf20*/  @!P0 SYNCS.PHASECHK.TRANS64 P0, [R0+URZ+0x130], R3 ;  /* 0x00013003000085a7 */ /* 0x000ee400080010ff */
[----:B---3--:R-:W-:Y:S05]  /*bf30*/  @!P0 BRA `(.L_x_77) ;  /* 0xfffffffc00f08947 */ /* 0x008fea000383ffff */
[----:B------:R-:W-:Y:S05]  /*bf40*/  BRA `(.L_x_180) ;  /* 0xffffff8000287947 */ /* 0x000fea000383ffff */
.L_x_80:
[----:B------:R-:W-:Y:S07]  /*bf50*/  MOV R0, UR7 ;  /* 0x0000000700007c02 */ /* 0x000fee0008000f00 */
.L_x_181:
[----:B--2---:R2:W3:Y:S02]  /*bf60*/  SYNCS.PHASECHK.TRANS64.TRYWAIT P0, [R0+URZ+0x128], R3 ;  /* 0x00012803000075a7 */ /* 0x0044e400080011ff */
[----:B---3--:R-:W-:Y:S05]  /*bf70*/  @!P0 NANOSLEEP.SYNCS 0x989680 ;  /* 0x009896800000895d */ /* 0x008fea0003900000 */
[----:B------:R-:W3:Y:S02]  /*bf80*/  @!P0 SYNCS.PHASECHK.TRANS64 P0, [R0+URZ+0x128], R3 ;  /* 0x00012803000085a7 */ /* 0x000ee400080010ff */
[----:B---3--:R-:W-:Y:S05]  /*bf90*/  @!P0 BRA `(.L_x_181) ;  /* 0xfffffffc00f08947 */ /* 0x008fea000383ffff */
[----:B------:R-:W-:Y:S05]  /*bfa0*/  BRA `(.L_x_79) ;  /* 0xffffff8400087947 */ /* 0x000fea000383ffff */
.L_x_83:
[----:B------:R-:W-:Y:S07]  /*bfb0*/  MOV R3, UR7 ;  /* 0x0000000700037c02 */ /* 0x000fee0008000f00 */
.L_x_182:
[----:B-1----:R1:W2:Y:S02]  /*bfc0*/  SYNCS.PHASECHK.TRANS64.TRYWAIT P0, [R3+URZ+0x100], R12 ;  /* 0x0001000c030075a7 */ /* 0x0022a400080011ff */
[----:B--2---:R-:W-:Y:S05]  /*bfd0*/  @!P0 NANOSLEEP.SYNCS 0x989680 ;  /* 0x009896800000895d */ /* 0x004fea0003900000 */
[----:B------:R-:W2:Y:S02]  /*bfe0*/  @!P0 SYNCS.PHASECHK.TRANS64 P0, [R3+URZ+0x100], R12 ;  /* 0x0001000c030085a7 */ /* 0x000ea400080010ff */
[----:B--2---:R-:W-:Y:S05]  /*bff0*/  @!P0 BRA `(.L_x_182) ;  /* 0xfffffffc00f08947 */ /* 0x004fea000383ffff */
[----:B------:R-:W-:Y:S05]  /*c000*/  BRA `(.L_x_183) ;  /* 0xffffff8400807947 */ /* 0x000fea000383ffff */
.L_x_84:
[----:B-1----:R-:W-:Y:S07]  /*c010*/  MOV R3, UR7 ;  /* 0x0000000700037c02 */ /* 0x002fee0008000f00 */
.L_x_184:
[----:B-1----:R1:W2:Y:S02]  /*c020*/  SYNCS.PHASECHK.TRANS64.TRYWAIT P0, [R3+URZ+0x108], R12 ;  /* 0x0001080c030075a7 */ /* 0x0022a400080011ff */
[----:B--2---:R-:W-:Y:S05]  /*c030*/  @!P0 NANOSLEEP.SYNCS 0x989680 ;  /* 0x009896800000895d */ /* 0x004fea0003900000 */
[----:B------:R-:W2:Y:S02]  /*c040*/  @!P0 SYNCS.PHASECHK.TRANS64 P0, [R3+URZ+0x108], R12 ;  /* 0x0001080c030085a7 */ /* 0x000ea400080010ff */
[----:B--2---:R-:W-:Y:S05]  /*c050*/  @!P0 BRA `(.L_x_184) ;  /* 0xfffffffc00f08947 */ /* 0x004fea000383ffff */
[----:B------:R-:W-:Y:S05]  /*c060*/  BRA `(.L_x_185) ;  /* 0xffffff8400bc7947 */ /* 0x000fea000383ffff */
.L_x_85:
[----:B-1----:R-:W-:Y:S07]  /*c070*/  MOV R3, UR7 ;  /* 0x0000000700037c02 */ /* 0x002fee0008000f00 */
.L_x_186:
[----:B-1----:R1:W2:Y:S02]  /*c080*/  SYNCS.PHASECHK.TRANS64.TRYWAIT P0, [R3+URZ+0x110], R12 ;  /* 0x0001100c030075a7 */ /* 0x0022a400080011ff */
[----:B--2---:R-:W-:Y:S05]  /*c090*/  @!P0 NANOSLEEP.SYNCS 0x989680 ;  /* 0x009896800000895d */ /* 0x004fea0003900000 */
[----:B------:R-:W2:Y:S02]  /*c0a0*/  @!P0 SYNCS.PHASECHK.TRANS64 P0, [R3+URZ+0x110], R12 ;  /* 0x0001100c030085a7 */ /* 0x000ea400080010ff */
[----:B--2---:R-:W-:Y:S05]  /*c0b0*/  @!P0 BRA `(.L_x_186) ;  /* 0xfffffffc00f08947 */ /* 0x004fea000383ffff */
[----:B------:R-:W-:Y:S05]  /*c0c0*/  BRA `(.L_x_187) ;  /* 0xffffff8800047947 */ /* 0x000fea000383ffff */
.L_x_86:
[----:B------:R-:W-:Y:S07]  /*c0d0*/  MOV R3, UR7 ;  /* 0x0000000700037c02 */ /* 0x000fee0008000f00 */
.L_x_188:
[----:B-1----:R1:W2:Y:S02]  /*c0e0*/  SYNCS.PHASECHK.TRANS64.TRYWAIT P0, [R3+URZ+0x118], R12 ;  /* 0x0001180c030075a7 */ /* 0x0022a400080011ff */
[----:B--2---:R-:W-:Y:S05]  /*c0f0*/  @!P0 NANOSLEEP.SYNCS 0x989680 ;  /* 0x009896800000895d */ /* 0x004fea0003900000 */
[----:B------:R-:W2:Y:S02]  /*c100*/  @!P0 SYNCS.PHASECHK.TRANS64 P0, [R3+URZ+0x118], R12 ;  /* 0x0001180c030085a7 */ /* 0x000ea400080010ff */
[----:B--2---:R-:W-:Y:S05]  /*c110*/  @!P0 BRA `(.L_x_188) ;  /* 0xfffffffc00f08947 */ /* 0x004fea000383ffff */
[----:B------:R-:W-:Y:S05]  /*c120*/  BRA `(.L_x_189) ;  /* 0xffffff88008c7947 */ /* 0x000fea000383ffff */
.L_x_88:
[----:B------:R-:W-:-:S07]  /*c130*/  MOV R0, UR7 ;  /* 0x0000000700007c02 */ /* 0x000fce0008000f00 */
.L_x_190:
[----:B-1----:R1:W3:Y:S02]  /*c140*/  SYNCS.PHASECHK.TRANS64.TRYWAIT P0, [R0+URZ+0x100], R3 ;  /* 0x00010003000075a7 */ /* 0x0022e400080011ff */
[----:B---3--:R-:W-:Y:S05]  /*c150*/  @!P0 NANOSLEEP.SYNCS 0x989680 ;  /* 0x009896800000895d */ /* 0x008fea0003900000 */
[----:B------:R-:W3:Y:S02]  /*c160*/  @!P0 SYNCS.PHASECHK.TRANS64 P0, [R0+URZ+0x100], R3 ;  /* 0x00010003000085a7 */ /* 0x000ee400080010ff */
[----:B---3--:R-:W-:Y:S05]  /*c170*/  @!P0 BRA `(.L_x_190) ;  /* 0xfffffffc00f08947 */ /* 0x008fea000383ffff */
[----:B------:R-:W-:Y:S05]  /*c180*/  BRA `(.L_x_191) ;  /* 0xffffff8800fc7947 */ /* 0x000fea000383ffff */
.L_x_89:
[----:B-1----:R-:W-:-:S07]  /*c190*/  MOV R0, UR7 ;  /* 0x0000000700007c02 */ /* 0x002fce0008000f00 */
.L_x_192:
[----:B-1----:R1:W3:Y:S02]  /*c1a0*/  SYNCS.PHASECHK.TRANS64.TRYWAIT P0, [R0+URZ+0x108], R3 ;  /* 0x00010803000075a7 */ /* 0x0022e400080011ff */
[----:B---3--:R-:W-:Y:S05]  /*c1b0*/  @!P0 NANOSLEEP.SYNCS 0x989680 ;  /* 0x009896800000895d */ /* 0x008fea0003900000 */
[----:B------:R-:W3:Y:S02]  /*c1c0*/  @!P0 SYNCS.PHASECHK.TRANS64 P0, [R0+URZ+0x108], R3 ;  /* 0x00010803000085a7 */ /* 0x000ee400080010ff */
[----:B---3--:R-:W-:Y:S05]  /*c1d0*/  @!P0 BRA `(.L_x_192) ;  /* 0xfffffffc00f08947 */ /* 0x008fea000383ffff */
[----:B------:R-:W-:Y:S05]  /*c1e0*/  BRA `(.L_x_193) ;  /* 0xffffff8800ec7947 */ /* 0x000fea000383ffff */
.L_x_90:
[----:B-1----:R-:W-:-:S07]  /*c1f0*/  MOV R0, UR7 ;  /* 0x0000000700007c02 */ /* 0x002fce0008000f00 */
.L_x_194:
[----:B-1----:R1:W3:Y:S02]  /*c200*/  SYNCS.PHASECHK.TRANS64.TRYWAIT P0, [R0+URZ+0x110], R3 ;  /* 0x00011003000075a7 */ /* 0x0022e400080011ff */
[----:B---3--:R-:W-:Y:S05]  /*c210*/  @!P0 NANOSLEEP.SYNCS 0x989680 ;  /* 0x009896800000895d */ /* 0x008fea0003900000 */
[----:B------:R-:W3:Y:S02]  /*c220*/  @!P0 SYNCS.PHASECHK.TRANS64 P0, [R0+URZ+0x110], R3 ;  /* 0x00011003000085a7 */ /* 0x000ee400080010ff */
[----:B---3--:R-:W-:Y:S05]  /*c230*/  @!P0 BRA `(.L_x_194) ;  /* 0xfffffffc00f08947 */ /* 0x008fea000383ffff */
[----:B------:R-:W-:Y:S05]  /*c240*/  BRA `(.L_x_195) ;  /* 0xffffff8800dc7947 */ /* 0x000fea000383ffff */
.L_x_92:
[----:B--2---:R2:W4:Y:S02]  /*c250*/  SYNCS.PHASECHK.TRANS64.TRYWAIT P0, [R0+URZ+0x130], R3 ;  /* 0x00013003000075a7 */ /* 0x00452400080011ff */
[----:B----4-:R-:W-:Y:S05]  /*c260*/  @!P0 NANOSLEEP.SYNCS 0x989680 ;  /* 0x009896800000895d */ /* 0x010fea0003900000 */
[----:B------:R-:W4:Y:S02]  /*c270*/  @!P0 SYNCS.PHASECHK.TRANS64 P0, [R0+URZ+0x130], R3 ;  /* 0x00013003000085a7 */ /* 0x000f2400080010ff */
[----:B----4-:R-:W-:Y:S05]  /*c280*/  @!P0 BRA `(.L_x_92) ;  /* 0xfffffffc00f08947 */ /* 0x010fea000383ffff */
[----:B------:R-:W-:Y:S05]  /*c290*/  BRA `(.L_x_196) ;  /* 0xffffff8c00a47947 */ /* 0x000fea000383ffff */
.L_x_103:
[----:B-1----:R1:W3:Y:S02]  /*c2a0*/  SYNCS.PHASECHK.TRANS64.TRYWAIT P1, [R3+URZ+0xe0], R0 ;  /* 0x0000e000030075a7 */ /* 0x0022e400080211ff */
[----:B---3--:R-:W-:Y:S05]  /*c2b0*/  @!P1 NANOSLEEP.SYNCS 0x989680 ;  /* 0x009896800000995d */ /* 0x008fea0003900000 */
[----:B------:R-:W3:Y:S02]  /*c2c0*/  @!P1 SYNCS.PHASECHK.TRANS64 P1, [R3+URZ+0xe0], R0 ;  /* 0x0000e000030095a7 */ /* 0x000ee400080210ff */
[----:B---3--:R-:W-:Y:S05]  /*c2d0*/  @!P1 BRA `(.L_x_103) ;  /* 0xfffffffc00f09947 */ /* 0x008fea000383ffff */
[----:B------:R-:W-:Y:S05]  /*c2e0*/  BRA `(.L_x_102) ;  /* 0xffffff9800c87947 */ /* 0x000fea000383ffff */
.L_x_105:
[----:B-1----:R1:W4:Y:S02]  /*c2f0*/  SYNCS.PHASECHK.TRANS64.TRYWAIT P0, [R193+URZ+0x150], R2 ;  /* 0x00015002c10075a7 */ /* 0x00232400080011ff */
[----:B----4-:R-:W-:Y:S05]  /*c300*/  @!P0 NANOSLEEP.SYNCS 0x989680 ;  /* 0x009896800000895d */ /* 0x010fea0003900000 */
[----:B------:R-:W4:Y:S02]  /*c310*/  @!P0 SYNCS.PHASECHK.TRANS64 P0, [R193+URZ+0x150], R2 ;  /* 0x00015002c10085a7 */ /* 0x000f2400080010ff */
[----:B----4-:R-:W-:Y:S05]  /*c320*/  @!P0 BRA `(.L_x_105) ;  /* 0xfffffffc00f08947 */ /* 0x010fea000383ffff */
[----:B------:R-:W-:Y:S05]  /*c330*/  BRA `(.L_x_104) ;  /* 0xffffff9c00247947 */ /* 0x000fea000383ffff */
.L_x_114:
[----:B--2---:R2:W3:Y:S02]  /*c340*/  SYNCS.PHASECHK.TRANS64.TRYWAIT P0, [R204+URZ+0xe0], R3 ;  /* 0x0000e003cc0075a7 */ /* 0x0044e400080011ff */
[----:B---3--:R-:W-:Y:S05]  /*c350*/  @!P0 NANOSLEEP.SYNCS 0x989680 ;  /* 0x009896800000895d */ /* 0x008fea0003900000 */
[----:B------:R-:W3:Y:S02]  /*c360*/  @!P0 SYNCS.PHASECHK.TRANS64 P0, [R204+URZ+0xe0], R3 ;  /* 0x0000e003cc0085a7 */ /* 0x000ee400080010ff */
[----:B---3--:R-:W-:Y:S05]  /*c370*/  @!P0 BRA `(.L_x_114) ;  /* 0xfffffffc00f08947 */ /* 0x008fea000383ffff */
[----:B------:R-:W-:Y:S05]  /*c380*/  BRA `(.L_x_113) ;  /* 0xffffffb000307947 */ /* 0x000fea000383ffff */
.L_x_123:
[----:B--2---:R2:W3:Y:S02]  /*c390*/  SYNCS.PHASECHK.TRANS64.TRYWAIT P0, [R0+URZ+0xe0], R5 ;  /* 0x0000e005000075a7 */ /* 0x0044e400080011ff */
[----:B---3--:R-:W-:Y:S05]  /*c3a0*/  @!P0 NANOSLEEP.SYNCS 0x989680 ;  /* 0x009896800000895d */ /* 0x008fea0003900000 */
[----:B------:R-:W3:Y:S02]  /*c3b0*/  @!P0 SYNCS.PHASECHK.TRANS64 P0, [R0+URZ+0xe0], R5 ;  /* 0x0000e005000085a7 */ /* 0x000ee400080010ff */
[----:B---3--:R-:W-:Y:S05]  /*c3c0*/  @!P0 BRA `(.L_x_123) ;  /* 0xfffffffc00f08947 */ /* 0x008fea000383ffff */
[----:B------:R-:W-:Y:S05]  /*c3d0*/  BRA `(.L_x_122) ;  /* 0xffffffc400887947 */ /* 0x000fea000383ffff */
.L_x_132:
[----:B--2---:R2:W3:Y:S02]  /*c3e0*/  SYNCS.PHASECHK.TRANS64.TRYWAIT P0, [R0+URZ+0xe0], R3 ;  /* 0x0000e003000075a7 */ /* 0x0044e400080011ff */
[----:B---3--:R-:W-:Y:S05]  /*c3f0*/  @!P0 NANOSLEEP.SYNCS 0x989680 ;  /* 0x009896800000895d */ /* 0x008fea0003900000 */
[----:B------:R-:W3:Y:S02]  /*c400*/  @!P0 SYNCS.PHASECHK.TRANS64 P0, [R0+URZ+0xe0], R3 ;  /* 0x0000e003000085a7 */ /* 0x000ee400080010ff */
[----:B---3--:R-:W-:Y:S05]  /*c410*/  @!P0 BRA `(.L_x_132) ;  /* 0xfffffffc00f08947 */ /* 0x008fea000383ffff */
[----:B------:R-:W-:Y:S05]  /*c420*/  BRA `(.L_x_131) ;  /* 0xffffffd800ec7947 */ /* 0x000fea000383ffff */
        .weak           $__internal_0_$__cuda_sm10x_tcgen05_guardrail_trap_col_being_dealloced_not_returned_by_alloc
        .type           $__internal_0_$__cuda_sm10x_tcgen05_guardrail_trap_col_being_dealloced_not_returned_by_alloc,@function
        .size           $__internal_0_$__cuda_sm10x_tcgen05_guardrail_trap_col_being_dealloced_not_returned_by_alloc,($__internal_1_$__cuda_sm10x_tcgen05_guardrail_trap_phase_invalid_during_alloc - $__internal_0_$__cuda_sm10x_tcgen05_guardrail_trap_col_being_dealloced_not_returned_by_alloc)
$__internal_0_$__cuda_sm10x_tcgen05_guardrail_trap_col_being_dealloced_not_returned_by_alloc:
[----:B------:R-:W-:Y:S05]  /*c430*/  BPT.TRAP 0x1 ;  /* 0x000000040000795c */ /* 0x000fea0000300000 */
[----:B------:R-:W-:-:S04]  /*c440*/  HFMA2 R3, -RZ, RZ, 0, 0 ;  /* 0x00000000ff037431 */ /* 0x000fc800000001ff */
[----:B------:R-:W-:Y:S05]  /*c450*/  RET.REL.NODEC R2 `(_ZN7cutlass13device_kernelINS_4gemm6kernel13GemmUniversalIN4cute5tupleIJiiiiEEENS1_10collective13CollectiveMmaINS1_35MainloopSm100TmaUmmaWarpSpecializedILi14ELi2ELi2ENS5_IJNS4_1CILi1EEESB_SB_EEEEENS5_IJNSA_ILi128EEENSA_ILi256EEENSA_ILi32EEEEEENS_12float_e5m2_tENS5_IJlSB_lEEENS_12float_e4m3_tESJ_NS4_8TiledMMAINS4_8MMA_AtomIJNS4_10MMA_TraitsINS4_19SM100_MMA_F8F6F4_SSEJSI_SK_fSE_SF_NS4_17integral_constantINS4_4UMMA5MajorELSR_0EEESS_NSP_INSQ_7ScaleInELST_0EEESU_EEEEEENS4_6LayoutISC_NS5_IJNSA_ILi0EEESY_SY_EEEEENS5_IJNS4_10UnderscoreES11_S11_EEEEENS4_13SM90_TMA_LOADENS4_14ComposedLayoutINS4_7SwizzleILi1ELi4ELi3EEENS4_18smem_ptr_flag_bitsILi8EEENSX_INS5_IJNSA_ILi8EEESG_EEENS5_IJSG_SB_EEEEEEEvNS4_8identityES14_S1E_vS1F_EENS_8epilogue10collective18CollectiveEpilogueINS1H_23Sm100TmaWarpSpecializedILi4ELi2ELi64ELb0ELb0EEEJSH_NS5_IJNSX_ISE_SB_EENSX_INSA_ILi64EEESB_EEEEESI_SJ_SI_SJ_NS1H_6fusion15FusionCallbacksIS1L_NS1Q_17LinearCombinationISI_fSI_fLNS_15FloatRoundStyleE2EEESH_S1P_JEEENS4_5SM1004TMEM4LOAD26SM100_TMEM_LOAD_32dp32b64xES14_NS15_INS16_ILi2ELi4ELi3EEES19_NSX_INS5_IJS1A_S1N_EEENS5_IJS1N_SB_EEEEEEENS4_39AutoVectorizingCopyWithAssumedAlignmentILi128EEENS4_14SM90_TMA_STOREES24_S26_S26_EEEvvEEEEvNT_6ParamsE) ;  /* 0xffffff3802e87950 */ /* 0x000fea0003c3ffff */
        .weak           $__internal_1_$__cuda_sm10x_tcgen05_guardrail_trap_phase_invalid_during_alloc
        .type           $__internal_1_$__cuda_sm10x_tcgen05_guardrail_trap_phase_invalid_during_alloc,@function
        .size           $__internal_1_$__cuda_sm10x_tcgen05_guardrail_trap_phase_invalid_during_alloc,($__internal_2_$__cuda_sm10x_tcgen05_guardrail_trap_unallocated_columns_being_dealloced - $__internal_1_$__cuda_sm10x_tcgen05_guardrail_trap_phase_invalid_during_alloc)
$__internal_1_$__cuda_sm10x_tcgen05_guardrail_trap_phase_invalid_during_alloc:
[----:B------:R-:W-:Y:S05]  /*c460*/  BPT.TRAP 0x1 ;  /* 0x000000040000795c */ /* 0x000fea0000300000 */
[----:B------:R-:W-:-:S04]  /*c470*/  MOV R3, 0x0 ;  /* 0x0000000000037802 */ /* 0x000fc80000000f00 */
[----:B------:R-:W-:Y:S05]  /*c480*/  RET.REL.NODEC R2 `(_ZN7cutlass13device_kernelINS_4gemm6kernel13GemmUniversalIN4cute5tupleIJiiiiEEENS1_10collective13CollectiveMmaINS1_35MainloopSm100TmaUmmaWarpSpecializedILi14ELi2ELi2ENS5_IJNS4_1CILi1EEESB_SB_EEEEENS5_IJNSA_ILi128EEENSA_ILi256EEENSA_ILi32EEEEEENS_12float_e5m2_tENS5_IJlSB_lEEENS_12float_e4m3_tESJ_NS4_8TiledMMAINS4_8MMA_AtomIJNS4_10MMA_TraitsINS4_19SM100_MMA_F8F6F4_SSEJSI_SK_fSE_SF_NS4_17integral_constantINS4_4UMMA5MajorELSR_0EEESS_NSP_INSQ_7ScaleInELST_0EEESU_EEEEEENS4_6LayoutISC_NS5_IJNSA_ILi0EEESY_SY_EEEEENS5_IJNS4_10UnderscoreES11_S11_EEEEENS4_13SM90_TMA_LOADENS4_14ComposedLayoutINS4_7SwizzleILi1ELi4ELi3EEENS4_18smem_ptr_flag_bitsILi8EEENSX_INS5_IJNSA_ILi8EEESG_EEENS5_IJSG_SB_EEEEEEEvNS4_8identityES14_S1E_vS1F_EENS_8epilogue10collective18CollectiveEpilogueINS1H_23Sm100TmaWarpSpecializedILi4ELi2ELi64ELb0ELb0EEEJSH_NS5_IJNSX_ISE_SB_EENSX_INSA_ILi64EEESB_EEEEESI_SJ_SI_SJ_NS1H_6fusion15FusionCallbacksIS1L_NS1Q_17LinearCombinationISI_fSI_fLNS_15FloatRoundStyleE2EEESH_S1P_JEEENS4_5SM1004TMEM4LOAD26SM100_TMEM_LOAD_32dp32b64xES14_NS15_INS16_ILi2ELi4ELi3EEES19_NSX_INS5_IJS1A_S1N_EEENS5_IJS1N_SB_EEEEEEENS4_39AutoVectorizingCopyWithAssumedAlignmentILi128EEENS4_14SM90_TMA_STOREES24_S26_S26_EEEvvEEEEvNT_6ParamsE) ;  /* 0xffffff3802dc7950 */ /* 0x000fea0003c3ffff */
        .weak           $__internal_2_$__cuda_sm10x_tcgen05_guardrail_trap_unallocated_columns_being_dealloced
        .type           $__internal_2_$__cuda_sm10x_tcgen05_guardrail_trap_unallocated_columns_being_dealloced,@function
        .size           $__internal_2_$__cuda_sm10x_tcgen05_guardrail_trap_unallocated_columns_being_dealloced,(.L_x_198 - $__internal_2_$__cuda_sm10x_tcgen05_guardrail_trap_unallocated_columns_being_dealloced)
$__internal_2_$__cuda_sm10x_tcgen05_guardrail_trap_unallocated_columns_being_dealloced:
[----:B------:R-:W-:Y:S05]  /*c490*/  BPT.TRAP 0x1 ;  /* 0x000000040000795c */ /* 0x000fea0000300000 */
[----:B------:R-:W-:-:S04]  /*c4a0*/  HFMA2 R3, -RZ, RZ, 0, 0 ;  /* 0x00000000ff037431 */ /* 0x000fc800000001ff */
[----:B------:R-:W-:Y:S05]  /*c4b0*/  RET.REL.NODEC R2 `(_ZN7cutlass13device_kernelINS_4gemm6kernel13GemmUniversalIN4cute5tupleIJiiiiEEENS1_10collective13CollectiveMmaINS1_35MainloopSm100TmaUmmaWarpSpecializedILi14ELi2ELi2ENS5_IJNS4_1CILi1EEESB_SB_EEEEENS5_IJNSA_ILi128EEENSA_ILi256EEENSA_ILi32EEEEEENS_12float_e5m2_tENS5_IJlSB_lEEENS_12float_e4m3_tESJ_NS4_8TiledMMAINS4_8MMA_AtomIJNS4_10MMA_TraitsINS4_19SM100_MMA_F8F6F4_SSEJSI_SK_fSE_SF_NS4_17integral_constantINS4_4UMMA5MajorELSR_0EEESS_NSP_INSQ_7ScaleInELST_0EEESU_EEEEEENS4_6LayoutISC_NS5_IJNSA_ILi0EEESY_SY_EEEEENS5_IJNS4_10UnderscoreES11_S11_EEEEENS4_13SM90_TMA_LOADENS4_14ComposedLayoutINS4_7SwizzleILi1ELi4ELi3EEENS4_18smem_ptr_flag_bitsILi8EEENSX_INS5_IJNSA_ILi8EEESG_EEENS5_IJSG_SB_EEEEEEEvNS4_8identityES14_S1E_vS1F_EENS_8epilogue10collective18CollectiveEpilogueINS1H_23Sm100TmaWarpSpecializedILi4ELi2ELi64ELb0ELb0EEEJSH_NS5_IJNSX_ISE_SB_EENSX_INSA_ILi64EEESB_EEEEESI_SJ_SI_SJ_NS1H_6fusion15FusionCallbacksIS1L_NS1Q_17LinearCombinationISI_fSI_fLNS_15FloatRoundStyleE2EEESH_S1P_JEEENS4_5SM1004TMEM4LOAD26SM100_TMEM_LOAD_32dp32b64xES14_NS15_INS16_ILi2ELi4ELi3EEES19_NSX_INS5_IJS1A_S1N_EEENS5_IJS1N_SB_EEEEEEENS4_39AutoVectorizingCopyWithAssumedAlignmentILi128EEENS4_14SM90_TMA_STOREES24_S26_S26_EEEvvEEEEvNT_6ParamsE) ;  /* 0xffffff3802d07950 */ /* 0x000fea0003c3ffff */
.L_x_197:
[----:B------:R-:W-:-:S00]  /*c4c0*/  BRA `(.L_x_197) ;  /* 0xfffffffc00fc7947 */ /* 0x000fc0000383ffff */
[----:B------:R-:W-:-:S00]  /*c4d0*/  NOP ;  /* 0x0000000000007918 */ /* 0x000fc00000000000 */
        /* <DEDUP_REMOVED lines=10> */
.L_x_198:


//--------------------- .nv.global.init           --------------------------
	.section	.nv.global.init,"aw",@progbits
.nv.global.init:
	.type		$str$27,@object
	.size		$str$27,($str$28 - $str$27)
$str$27:
        /*0000*/ 	.byte	0x28, 0x61, 0x64, 0x64, 0x72, 0x65, 0x73, 0x73, 0x20, 0x26, 0x20, 0x6d, 0x61, 0x73, 0x6b, 0x29
        /*0010*/ 	.byte	0x20, 0x3d, 0x3d, 0x20, 0x30, 0x00
	.type		$str$28,@object
	.size		$str$28,($str$26 - $str$28)
$str$28:
        /*0016*/ 	.byte	0x2f, 0x74, 0x6d, 0x70, 0x2f, 0x63, 0x75, 0x74, 0x6c, 0x61, 0x73, 0x73, 0x5f, 0x73, 0x77, 0x65
        /*0026*/ 	.byte	0x65, 0x70, 0x5f, 0x73, 0x72, 0x63, 0x2f, 0x69, 0x6e, 0x63, 0x6c, 0x75, 0x64, 0x65, 0x2f, 0x63
        /*0036*/ 	.byte	0x75, 0x74, 0x65, 0x2f, 0x70, 0x6f, 0x69, 0x6e, 0x74, 0x65, 0x72, 0x5f, 0x66, 0x6c, 0x61, 0x67
        /*0046*/ 	.byte	0x67, 0x65, 0x64, 0x2e, 0x68, 0x70, 0x70, 0x00
	.type		$str$26,@object
	.size		$str$26,($str$25 - $str$26)
$str$26:
        /*004e*/ 	.byte	0x2f, 0x74, 0x6d, 0x70, 0x2f, 0x63, 0x75, 0x74, 0x6c, 0x61, 0x73, 0x73, 0x5f, 0x73, 0x77, 0x65
        /*005e*/ 	.byte	0x65, 0x70, 0x5f, 0x73, 0x72, 0x63, 0x2f, 0x69, 0x6e, 0x63, 0x6c, 0x75, 0x64, 0x65, 0x2f, 0x63
        /*006e*/ 	.byte	0x75, 0x74, 0x65, 0x2f, 0x61, 0x74, 0x6f, 0x6d, 0x2f, 0x63, 0x6f, 0x70, 0x79, 0x5f, 0x74, 0x72
        /*007e*/ 	.byte	0x61, 0x69, 0x74, 0x73, 0x5f, 0x73, 0x6d, 0x31, 0x30, 0x30, 0x2e, 0x68, 0x70, 0x70, 0x00
	.type		$str$25,@object
	.size		$str$25,(__unnamed_1 - $str$25)
$str$25:
        /*008d*/ 	.byte	0x28, 0x28, 0x75, 0x69, 0x6e, 0x74, 0x33, 0x32, 0x5f, 0x74, 0x28, 0x74, 0x68, 0x72, 0x65, 0x61
        /*009d*/ 	.byte	0x64, 0x49, 0x64, 0x78, 0x2e, 0x78, 0x29, 0x20, 0x2f, 0x20, 0x33, 0x32, 0x29, 0x20, 0x25, 0x20
        /*00ad*/ 	.byte	0x34, 0x29, 0x20, 0x3d, 0x3d, 0x20, 0x28, 0x28, 0x28, 0x74, 0x6d, 0x65, 0x6d, 0x5f, 0x61, 0x64
        /*00bd*/ 	.byte	0x64, 0x72, 0x20, 0x3e, 0x3e, 0x20, 0x31, 0x36, 0x29, 0x20, 0x2f, 0x20, 0x33, 0x32, 0x29, 0x20
        /*00cd*/ 	.byte	0x25, 0x20, 0x34, 0x29, 0x00
	.type		__unnamed_1,@object
	.size		__unnamed_1,(__unnamed_2 - __unnamed_1)
__unnamed_1:
        /*00d2*/ 	.byte	0x61, 0x75, 0x74, 0x6f, 0x20, 0x63, 0x75, 0x74, 0x65, 0x3a, 0x3a, 0x61, 0x73, 0x5f, 0x70, 0x6f
        /* <DEDUP_REMOVED lines=24> */
        /*0262*/ 	.byte	0x43, 0x3c, 0x38, 0x31, 0x39, 0x32, 0x3e, 0x3e, 0x3e, 0x3e, 0x5d, 0x00
	.type		__unnamed_2,@object
	.size		__unnamed_2,(__unnamed_3 - __unnamed_2)
__unnamed_2:
        /* <DEDUP_REMOVED lines=26> */
	.type		__unnamed_3,@object
	.size		__unnamed_3,(.L_3 - __unnamed_3)
__unnamed_3:
        /* <DEDUP_REMOVED lines=42> */
        /*06aa*/ 	.byte	0x3e, 0x3e, 0x3e, 0x3e, 0x5d, 0x00
.L_3:


//--------------------- .nv.shared._ZN7cutlass13device_kernelINS_4gemm6kernel13GemmUniversalIN4cute5tupleIJiiiiEEENS1_10collective13CollectiveMmaINS1_35MainloopSm100TmaUmmaWarpSpecializedILi14ELi2ELi2ENS5_IJNS4_1CILi1EEESB_SB_EEEEENS5_IJNSA_ILi128EEENSA_ILi256EEENSA_ILi32EEEEEENS_12float_e5m2_tENS5_IJlSB_lEEENS_12float_e4m3_tESJ_NS4_8TiledMMAINS4_8MMA_AtomIJNS4_10MMA_TraitsINS4_19SM100_MMA_F8F6F4_SSEJSI_SK_fSE_SF_NS4_17integral_constantINS4_4UMMA5MajorELSR_0EEESS_NSP_INSQ_7ScaleInELST_0EEESU_EEEEEENS4_6LayoutISC_NS5_IJNSA_ILi0EEESY_SY_EEEEENS5_IJNS4_10UnderscoreES11_S11_EEEEENS4_13SM90_TMA_LOADENS4_14ComposedLayoutINS4_7SwizzleILi1ELi4ELi3EEENS4_18smem_ptr_flag_bitsILi8EEENSX_INS5_IJNSA_ILi8EEESG_EEENS5_IJSG_SB_EEEEEEEvNS4_8identityES14_S1E_vS1F_EENS_8epilogue10collective18CollectiveEpilogueINS1H_23Sm100TmaWarpSpecializedILi4ELi2ELi64ELb0ELb0EEEJSH_NS5_IJNSX_ISE_SB_EENSX_INSA_ILi64EEESB_EEEEESI_SJ_SI_SJ_NS1H_6fusion15FusionCallbacksIS1L_NS1Q_17LinearCombinationISI_fSI_fLNS_15FloatRoundStyleE2EEESH_S1P_JEEENS4_5SM1004TMEM4LOAD26SM100_TMEM_LOAD_32dp32b64xES14_NS15_INS16_ILi2ELi4ELi3EEES19_NSX_INS5_IJS1A_S1N_EEENS5_IJS1N_SB_EEEEEEENS4_39AutoVectorizingCopyWithAssumedAlignmentILi128EEENS4_14SM90_TMA_STOREES24_S26_S26_EEEvvEEEEvNT_6ParamsE --------------------------
	.section	.nv.shared._ZN7cutlass13device_kernelINS_4gemm6kernel13GemmUniversalIN4cute5tupleIJiiiiEEENS1_10collective13CollectiveMmaINS1_35MainloopSm100TmaUmmaWarpSpecializedILi14ELi2ELi2ENS5_IJNS4_1CILi1EEESB_SB_EEEEENS5_IJNSA_ILi128EEENSA_ILi256EEENSA_ILi32EEEEEENS_12float_e5m2_tENS5_IJlSB_lEEENS_12float_e4m3_tESJ_NS4_8TiledMMAINS4_8MMA_AtomIJNS4_10MMA_TraitsINS4_19SM100_MMA_F8F6F4_SSEJSI_SK_fSE_SF_NS4_17integral_constantINS4_4UMMA5MajorELSR_0EEESS_NSP_INSQ_7ScaleInELST_0EEESU_EEEEEENS4_6LayoutISC_NS5_IJNSA_ILi0EEESY_SY_EEEEENS5_IJNS4_10UnderscoreES11_S11_EEEEENS4_13SM90_TMA_LOADENS4_14ComposedLayoutINS4_7SwizzleILi1ELi4ELi3EEENS4_18smem_ptr_flag_bitsILi8EEENSX_INS5_IJNSA_ILi8EEESG_EEENS5_IJSG_SB_EEEEEEEvNS4_8identityES14_S1E_vS1F_EENS_8epilogue10collective18CollectiveEpilogueINS1H_23Sm100TmaWarpSpecializedILi4ELi2ELi64ELb0ELb0EEEJSH_NS5_IJNSX_ISE_SB_EENSX_INSA_ILi64EEESB_EEEEESI_SJ_SI_SJ_NS1H_6fusion15FusionCallbacksIS1L_NS1Q_17LinearCombinationISI_fSI_fLNS_15FloatRoundStyleE2EEESH_S1P_JEEENS4_5SM1004TMEM4LOAD26SM100_TMEM_LOAD_32dp32b64xES14_NS15_INS16_ILi2ELi4ELi3EEES19_NSX_INS5_IJS1A_S1N_EEENS5_IJS1N_SB_EEEEEEENS4_39AutoVectorizingCopyWithAssumedAlignmentILi128EEENS4_14SM90_TMA_STOREES24_S26_S26_EEEvvEEEEvNT_6ParamsE,"aw",@nobits
	.sectionflags	@""
	.align	16
	.zero		1024


//--------------------- .nv.shared.reserved.0     --------------------------
	.section	.nv.shared.reserved.0,"aw",@nobits
	.weak		__nv_reservedSMEM_offset_0_alias
	.size		__nv_reservedSMEM_offset_0_alias, 0, 64
	.other		__nv_reservedSMEM_offset_0_alias,@"STO_CUDA_RESERVED_SHARED STV_DEFAULT"
__nv_reservedSMEM_offset_0_alias:
	.zero		0
.nv.shared.reserved.0:
	.zero		64
	.weak		__nv_reservedSMEM_tcgen05_partition
	.type		__nv_reservedSMEM_tcgen05_partition,@object
	.size		__nv_reservedSMEM_tcgen05_partition,(.L_0 - __nv_reservedSMEM_tcgen05_partition)
__nv_reservedSMEM_tcgen05_partition:
	.zero		32
.L_0:


//--------------------- .nv.global                --------------------------
	.section	.nv.global,"aw",@nobits
.nv.global:
	.type		_ZN40_INTERNAL_9ef61759_4_k_cu_735bf091_215434cute1_E,@object
	.size		_ZN40_INTERNAL_9ef61759_4_k_cu_735bf091_215434cute1_E,(_ZN40_INTERNAL_9ef61759_4_k_cu_735bf091_215434cuda3std3__45__cpo6cbeginE - _ZN40_INTERNAL_9ef61759_4_k_cu_735bf091_215434cute1_E)
_ZN40_INTERNAL_9ef61759_4_k_cu_735bf091_215434cute1_E:
	.zero		1
	.type		_ZN40_INTERNAL_9ef61759_4_k_cu_735bf091_215434cuda3std3__45__cpo6cbeginE,@object
	.size		_ZN40_INTERNAL_9ef61759_4_k_cu_735bf091_215434cuda3std3__45__cpo6cbeginE,(_ZN40_INTERNAL_9ef61759_4_k_cu_735bf091_215434cuda3std3__48in_placeE - _ZN40_INTERNAL_9ef61759_4_k_cu_735bf091_215434cuda3std3__45__cpo6cbeginE)
_ZN40_INTERNAL_9ef61759_4_k_cu_735bf091_215434cuda3std3__45__cpo6cbeginE:
	.zero		1
	.type		_ZN40_INTERNAL_9ef61759_4_k_cu_735bf091_215434cuda3std3__48in_placeE,@object
	.size		_ZN40_INTERNAL_9ef61759_4_k_cu_735bf091_215434cuda3std3__48in_placeE,(_ZN40_INTERNAL_9ef61759_4_k_cu_735bf091_215434cuda3std6ranges3__45__cpo9iter_moveE - _ZN40_INTERNAL_9ef61759_4_k_cu_735bf091_215434cuda3std3__48in_placeE)
_ZN40_INTERNAL_9ef61759_4_k_cu_735bf091_215434cuda3std3__48in_placeE:
	.zero		1
	.type		_ZN40_INTERNAL_9ef61759_4_k_cu_735bf091_215434cuda3std6ranges3__45__cpo9iter_moveE,@object
	.size		_ZN40_INTERNAL_9ef61759_4_k_cu_735bf091_215434cuda3std6ranges3__45__cpo9iter_moveE,(_ZN40_INTERNAL_9ef61759_4_k_cu_735bf091_215434cuda3std3__45__cpo5beginE - _ZN40_INTERNAL_9ef61759_4_k_cu_735bf091_215434cuda3std6ranges3__45__cpo9iter_moveE)
_ZN40_INTERNAL_9ef61759_4_k_cu_735bf091_215434cuda3std6ranges3__45__cpo9iter_moveE:
	.zero		1
	.type		_ZN40_INTERNAL_9ef61759_4_k_cu_735bf091_215434cuda3std3__45__cpo5beginE,@object
	.size		_ZN40_INTERNAL_9ef61759_4_k_cu_735bf091_215434cuda3std3__45__cpo5beginE,(_ZN40_INTERNAL_9ef61759_4_k_cu_735bf091_215434cuda3std3__442_GLOBAL__N__9ef61759_4_k_cu_735bf091_215436ignoreE - _ZN40_INTERNAL_9ef61759_4_k_cu_735bf091_215434cuda3std3__45__cpo5beginE)
_ZN40_INTERNAL_9ef61759_4_k_cu_735bf091_215434cuda3std3__45__cpo5beginE:
	.zero		1
	.type		_ZN40_INTERNAL_9ef61759_4_k_cu_735bf091_215434cuda3std3__442_GLOBAL__N__9ef61759_4_k_cu_735bf091_215436ignoreE,@object
	.size		_ZN40_INTERNAL_9ef61759_4_k_cu_735bf091_215434cuda3std3__442_GLOBAL__N__9ef61759_4_k_cu_735bf091_215436ignoreE,(_ZN40_INTERNAL_9ef61759_4_k_cu_735bf091_215434cute7productE - _ZN40_INTERNAL_9ef61759_4_k_cu_735bf091_215434cuda3std3__442_GLOBAL__N__9ef61759_4_k_cu_735bf091_215436ignoreE)
_ZN40_INTERNAL_9ef61759_4_k_cu_735bf091_215434cuda3std3__442_GLOBAL__N__9ef61759_4_k_cu_735bf091_215436ignoreE:
	.zero		1
	.type		_ZN40_INTERNAL_9ef61759_4_k_cu_735bf091_215434cute7productE,@object
	.size		_ZN40_INTERNAL_9ef61759_4_k_cu_735bf091_215434cute7productE,(_ZN40_INTERNAL_9ef61759_4_k_cu_735bf091_215434cuda3std3__45__cpo3endE - _ZN40_INTERNAL_9ef61759_4_k_cu_735bf091_215434cute7productE)
_ZN40_INTERNAL_9ef61759_4_k_cu_735bf091_215434cute7productE:
	.zero		1
	.type		_ZN40_INTERNAL_9ef61759_4_k_cu_735bf091_215434cuda3std3__45__cpo3endE,@object
	.size		_ZN40_INTERNAL_9ef61759_4_k_cu_735bf091_215434cuda3std3__45__cpo3endE,(_ZN40_INTERNAL_9ef61759_4_k_cu_735bf091_215434cuda3std3__419piecewise_constructE - _ZN40_INTERNAL_9ef61759_4_k_cu_735bf091_215434cuda3std3__45__cpo3endE)
_ZN40_INTERNAL_9ef61759_4_k_cu_735bf091_215434cuda3std3__45__cpo3endE:
	.zero		1
	.type		_ZN40_INTERNAL_9ef61759_4_k_cu_735bf091_215434cuda3std3__419piecewise_constructE,@object
	.size		_ZN40_INTERNAL_9ef61759_4_k_cu_735bf091_215434cuda3std3__419piecewise_constructE,(_ZN40_INTERNAL_9ef61759_4_k_cu_735bf091_215434cuda3std3__45__cpo4cendE - _ZN40_INTERNAL_9ef61759_4_k_cu_735bf091_215434cuda3std3__419piecewise_constructE)
_ZN40_INTERNAL_9ef61759_4_k_cu_735bf091_215434cuda3std3__419piecewise_constructE:
	.zero		1
	.type		_ZN40_INTERNAL_9ef61759_4_k_cu_735bf091_215434cuda3std3__45__cpo4cendE,@object
	.size		_ZN40_INTERNAL_9ef61759_4_k_cu_735bf091_215434cuda3std3__45__cpo4cendE,(_ZN40_INTERNAL_9ef61759_4_k_cu_735bf091_215434cuda3std6ranges3__45__cpo4swapE - _ZN40_INTERNAL_9ef61759_4_k_cu_735bf091_215434cuda3std3__45__cpo4cendE)
_ZN40_INTERNAL_9ef61759_4_k_cu_735bf091_215434cuda3std3__45__cpo4cendE:
	.zero		1
	.type		_ZN40_INTERNAL_9ef61759_4_k_cu_735bf091_215434cuda3std6ranges3__45__cpo4swapE,@object
	.size		_ZN40_INTERNAL_9ef61759_4_k_cu_735bf091_215434cuda3std6ranges3__45__cpo4swapE,(.L_11 - _ZN40_INTERNAL_9ef61759_4_k_cu_735bf091_215434cuda3std6ranges3__45__cpo4swapE)
_ZN40_INTERNAL_9ef61759_4_k_cu_735bf091_215434cuda3std6ranges3__45__cpo4swapE:
	.zero		1
.L_11:


//--------------------- .nv.constant0._ZN7cutlass13device_kernelINS_4gemm6kernel13GemmUniversalIN4cute5tupleIJiiiiEEENS1_10collective13CollectiveMmaINS1_35MainloopSm100TmaUmmaWarpSpecializedILi14ELi2ELi2ENS5_IJNS4_1CILi1EEESB_SB_EEEEENS5_IJNSA_ILi128EEENSA_ILi256EEENSA_ILi32EEEEEENS_12float_e5m2_tENS5_IJlSB_lEEENS_12float_e4m3_tESJ_NS4_8TiledMMAINS4_8MMA_AtomIJNS4_10MMA_TraitsINS4_19SM100_MMA_F8F6F4_SSEJSI_SK_fSE_SF_NS4_17integral_constantINS4_4UMMA5MajorELSR_0EEESS_NSP_INSQ_7ScaleInELST_0EEESU_EEEEEENS4_6LayoutISC_NS5_IJNSA_ILi0EEESY_SY_EEEEENS5_IJNS4_10UnderscoreES11_S11_EEEEENS4_13SM90_TMA_LOADENS4_14ComposedLayoutINS4_7SwizzleILi1ELi4ELi3EEENS4_18smem_ptr_flag_bitsILi8EEENSX_INS5_IJNSA_ILi8EEESG_EEENS5_IJSG_SB_EEEEEEEvNS4_8identityES14_S1E_vS1F_EENS_8epilogue10collective18CollectiveEpilogueINS1H_23Sm100TmaWarpSpecializedILi4ELi2ELi64ELb0ELb0EEEJSH_NS5_IJNSX_ISE_SB_EENSX_INSA_ILi64EEESB_EEEEESI_SJ_SI_SJ_NS1H_6fusion15FusionCallbacksIS1L_NS1Q_17LinearCombinationISI_fSI_fLNS_15FloatRoundStyleE2EEESH_S1P_JEEENS4_5SM1004TMEM4LOAD26SM100_TMEM_LOAD_32dp32b64xES14_NS15_INS16_ILi2ELi4ELi3EEES19_NSX_INS5_IJS1A_S1N_EEENS5_IJS1N_SB_EEEEEEENS4_39AutoVectorizingCopyWithAssumedAlignmentILi128EEENS4_14SM90_TMA_STOREES24_S26_S26_EEEvvEEEEvNT_6ParamsE --------------------------
	.section	.nv.constant0._ZN7cutlass13device_kernelINS_4gemm6kernel13GemmUniversalIN4cute5tupleIJiiiiEEENS1_10collective13CollectiveMmaINS1_35MainloopSm100TmaUmmaWarpSpecializedILi14ELi2ELi2ENS5_IJNS4_1CILi1EEESB_SB_EEEEENS5_IJNSA_ILi128EEENSA_ILi256EEENSA_ILi32EEEEEENS_12float_e5m2_tENS5_IJlSB_lEEENS_12float_e4m3_tESJ_NS4_8TiledMMAINS4_8MMA_AtomIJNS4_10MMA_TraitsINS4_19SM100_MMA_F8F6F4_SSEJSI_SK_fSE_SF_NS4_17integral_constantINS4_4UMMA5MajorELSR_0EEESS_NSP_INSQ_7ScaleInELST_0EEESU_EEEEEENS4_6LayoutISC_NS5_IJNSA_ILi0EEESY_SY_EEEEENS5_IJNS4_10UnderscoreES11_S11_EEEEENS4_13SM90_TMA_LOADENS4_14ComposedLayoutINS4_7SwizzleILi1ELi4ELi3EEENS4_18smem_ptr_flag_bitsILi8EEENSX_INS5_IJNSA_ILi8EEESG_EEENS5_IJSG_SB_EEEEEEEvNS4_8identityES14_S1E_vS1F_EENS_8epilogue10collective18CollectiveEpilogueINS1H_23Sm100TmaWarpSpecializedILi4ELi2ELi64ELb0ELb0EEEJSH_NS5_IJNSX_ISE_SB_EENSX_INSA_ILi64EEESB_EEEEESI_SJ_SI_SJ_NS1H_6fusion15FusionCallbacksIS1L_NS1Q_17LinearCombinationISI_fSI_fLNS_15FloatRoundStyleE2EEESH_S1P_JEEENS4_5SM1004TMEM4LOAD26SM100_TMEM_LOAD_32dp32b64xES14_NS15_INS16_ILi2ELi4ELi3EEES19_NSX_INS5_IJS1A_S1N_EEENS5_IJS1N_SB_EEEEEEENS4_39AutoVectorizingCopyWithAssumedAlignmentILi128EEENS4_14SM90_TMA_STOREES24_S26_S26_EEEvvEEEEvNT_6ParamsE,"a",@progbits
	.sectionflags	@""
	.align	4
.nv.constant0._ZN7cutlass13device_kernelINS_4gemm6kernel13GemmUniversalIN4cute5tupleIJiiiiEEENS1_10collective13CollectiveMmaINS1_35MainloopSm100TmaUmmaWarpSpecializedILi14ELi2ELi2ENS5_IJNS4_1CILi1EEESB_SB_EEEEENS5_IJNSA_ILi128EEENSA_ILi256EEENSA_ILi32EEEEEENS_12float_e5m2_tENS5_IJlSB_lEEENS_12float_e4m3_tESJ_NS4_8TiledMMAINS4_8MMA_AtomIJNS4_10MMA_TraitsINS4_19SM100_MMA_F8F6F4_SSEJSI_SK_fSE_SF_NS4_17integral_constantINS4_4UMMA5MajorELSR_0EEESS_NSP_INSQ_7ScaleInELST_0EEESU_EEEEEENS4_6LayoutISC_NS5_IJNSA_ILi0EEESY_SY_EEEEENS5_IJNS4_10UnderscoreES11_S11_EEEEENS4_13SM90_TMA_LOADENS4_14ComposedLayoutINS4_7SwizzleILi1ELi4ELi3EEENS4_18smem_ptr_flag_bitsILi8EEENSX_INS5_IJNSA_ILi8EEESG_EEENS5_IJSG_SB_EEEEEEEvNS4_8identityES14_S1E_vS1F_EENS_8epilogue10collective18CollectiveEpilogueINS1H_23Sm100TmaWarpSpecializedILi4ELi2ELi64ELb0ELb0EEEJSH_NS5_IJNSX_ISE_SB_EENSX_INSA_ILi64EEESB_EEEEESI_SJ_SI_SJ_NS1H_6fusion15FusionCallbacksIS1L_NS1Q_17LinearCombinationISI_fSI_fLNS_15FloatRoundStyleE2EEESH_S1P_JEEENS4_5SM1004TMEM4LOAD26SM100_TMEM_LOAD_32dp32b64xES14_NS15_INS16_ILi2ELi4ELi3EEES19_NSX_INS5_IJS1A_S1N_EEENS5_IJS1N_SB_EEEEEEENS4_39AutoVectorizingCopyWithAssumedAlignmentILi128EEENS4_14SM90_TMA_STOREES24_S26_S26_EEEvvEEEEvNT_6ParamsE:
	.zero		2944


//--------------------- SYMBOLS --------------------------

	.type		.nv.reservedSmem.offset0,@object
	.size		.nv.reservedSmem.offset0,0x4
	.type		.nv.reservedSmem.cap,@object
	.size		.nv.reservedSmem.cap,0x4
	.type		__assertfail,@function
